//
// Generated by NVIDIA NVVM Compiler
//
// Compiler Build ID: CL-36424714
// Cuda compilation tools, release 13.0, V13.0.88
// Based on NVVM 20.0.0
//

.version 9.0
.target sm_100
.address_size 64

	// .globl	_Z18monte_carlo_kernelPfP17curandStateXORWOW
.global .align 4 .b8 precalc_xorwow_matrix[102400];
.global .align 4 .b8 precalc_xorwow_offset_matrix[102400];
.global .align 4 .b8 mrg32k3aM1[2304];
.global .align 4 .b8 mrg32k3aM2[2304];
.global .align 4 .b8 mrg32k3aM1SubSeq[2016];
.global .align 4 .b8 mrg32k3aM2SubSeq[2016];
.global .align 4 .b8 mrg32k3aM1Seq[2304];
.global .align 4 .b8 mrg32k3aM2Seq[2304];
.const .align 8 .b8 __cr_lgamma_table[72];
.const .align 4 .f32 d_S0;
.const .align 4 .f32 d_K;
.const .align 4 .f32 d_r;
.const .align 4 .f32 d_sigma;
.const .align 4 .f32 d_T;

.visible .entry _Z18monte_carlo_kernelPfP17curandStateXORWOW(
	.param .u64 .ptr .align 1 _Z18monte_carlo_kernelPfP17curandStateXORWOW_param_0,
	.param .u64 .ptr .align 1 _Z18monte_carlo_kernelPfP17curandStateXORWOW_param_1
)
{
	.reg .pred 	%p<30>;
	.reg .b32 	%r<444>;
	.reg .b32 	%f<61>;
	.reg .b64 	%rd<22>;

	ld.param.u64 	%rd9, [_Z18monte_carlo_kernelPfP17curandStateXORWOW_param_0];
	ld.param.u64 	%rd10, [_Z18monte_carlo_kernelPfP17curandStateXORWOW_param_1];
	cvta.to.global.u64 	%rd11, %rd10;
	mov.u32 	%r1, %ntid.x;
	mov.u32 	%r187, %ctaid.x;
	mov.u32 	%r188, %tid.x;
	mad.lo.s32 	%r443, %r1, %r187, %r188;
	cvt.s64.s32 	%rd21, %r443;
	mul.wide.s32 	%rd12, %r443, 48;
	add.s64 	%rd2, %rd11, %rd12;
	mov.b32 	%r189, 1478573778;
	mov.b32 	%r190, 716983765;
	st.global.v2.u32 	[%rd2], {%r190, %r189};
	mov.b32 	%r191, -123459836;
	mov.b32 	%r192, 1163863128;
	st.global.v2.u32 	[%rd2+8], {%r192, %r191};
	mov.b32 	%r193, 1360900310;
	mov.b32 	%r194, -589760388;
	st.global.v2.u32 	[%rd2+16], {%r194, %r193};
	setp.eq.s32 	%p1, %r443, 0;
	@%p1 bra 	$L__BB0_42;
	mov.b32 	%r349, 0;
$L__BB0_2:
	and.b64  	%rd4, %rd21, 3;
	setp.eq.s64 	%p2, %rd4, 0;
	@%p2 bra 	$L__BB0_41;
	mul.wide.u32 	%rd13, %r349, 3200;
	mov.u64 	%rd14, precalc_xorwow_matrix;
	add.s64 	%rd5, %rd14, %rd13;
	cvt.u32.u64 	%r4, %rd4;
	mov.b32 	%r350, 0;
$L__BB0_4:
	mov.b32 	%r363, 0;
	mov.u32 	%r364, %r363;
	mov.u32 	%r365, %r363;
	mov.u32 	%r366, %r363;
	mov.u32 	%r367, %r363;
	mov.u32 	%r356, %r363;
$L__BB0_5:
	mul.wide.u32 	%rd15, %r356, 4;
	add.s64 	%rd16, %rd2, %rd15;
	ld.global.u32 	%r12, [%rd16+4];
	shl.b32 	%r13, %r356, 5;
	mov.b32 	%r362, 0;
$L__BB0_6:
	.pragma "nounroll";
	shr.u32 	%r199, %r12, %r362;
	and.b32  	%r200, %r199, 1;
	setp.eq.b32 	%p3, %r200, 1;
	not.pred 	%p4, %p3;
	add.s32 	%r201, %r13, %r362;
	mul.lo.s32 	%r202, %r201, 5;
	mul.wide.u32 	%rd17, %r202, 4;
	add.s64 	%rd6, %rd5, %rd17;
	@%p4 bra 	$L__BB0_8;
	ld.global.u32 	%r203, [%rd6];
	xor.b32  	%r367, %r367, %r203;
	ld.global.u32 	%r204, [%rd6+4];
	xor.b32  	%r366, %r366, %r204;
	ld.global.u32 	%r205, [%rd6+8];
	xor.b32  	%r365, %r365, %r205;
	ld.global.u32 	%r206, [%rd6+12];
	xor.b32  	%r364, %r364, %r206;
	ld.global.u32 	%r207, [%rd6+16];
	xor.b32  	%r363, %r363, %r207;
$L__BB0_8:
	and.b32  	%r209, %r199, 2;
	setp.eq.s32 	%p5, %r209, 0;
	@%p5 bra 	$L__BB0_10;
	ld.global.u32 	%r210, [%rd6+20];
	xor.b32  	%r367, %r367, %r210;
	ld.global.u32 	%r211, [%rd6+24];
	xor.b32  	%r366, %r366, %r211;
	ld.global.u32 	%r212, [%rd6+28];
	xor.b32  	%r365, %r365, %r212;
	ld.global.u32 	%r213, [%rd6+32];
	xor.b32  	%r364, %r364, %r213;
	ld.global.u32 	%r214, [%rd6+36];
	xor.b32  	%r363, %r363, %r214;
$L__BB0_10:
	and.b32  	%r216, %r199, 4;
	setp.eq.s32 	%p6, %r216, 0;
	@%p6 bra 	$L__BB0_12;
	ld.global.u32 	%r217, [%rd6+40];
	xor.b32  	%r367, %r367, %r217;
	ld.global.u32 	%r218, [%rd6+44];
	xor.b32  	%r366, %r366, %r218;
	ld.global.u32 	%r219, [%rd6+48];
	xor.b32  	%r365, %r365, %r219;
	ld.global.u32 	%r220, [%rd6+52];
	xor.b32  	%r364, %r364, %r220;
	ld.global.u32 	%r221, [%rd6+56];
	xor.b32  	%r363, %r363, %r221;
$L__BB0_12:
	and.b32  	%r223, %r199, 8;
	setp.eq.s32 	%p7, %r223, 0;
	@%p7 bra 	$L__BB0_14;
	ld.global.u32 	%r224, [%rd6+60];
	xor.b32  	%r367, %r367, %r224;
	ld.global.u32 	%r225, [%rd6+64];
	xor.b32  	%r366, %r366, %r225;
	ld.global.u32 	%r226, [%rd6+68];
	xor.b32  	%r365, %r365, %r226;
	ld.global.u32 	%r227, [%rd6+72];
	xor.b32  	%r364, %r364, %r227;
	ld.global.u32 	%r228, [%rd6+76];
	xor.b32  	%r363, %r363, %r228;
$L__BB0_14:
	and.b32  	%r230, %r199, 16;
	setp.eq.s32 	%p8, %r230, 0;
	@%p8 bra 	$L__BB0_16;
	ld.global.u32 	%r231, [%rd6+80];
	xor.b32  	%r367, %r367, %r231;
	ld.global.u32 	%r232, [%rd6+84];
	xor.b32  	%r366, %r366, %r232;
	ld.global.u32 	%r233, [%rd6+88];
	xor.b32  	%r365, %r365, %r233;
	ld.global.u32 	%r234, [%rd6+92];
	xor.b32  	%r364, %r364, %r234;
	ld.global.u32 	%r235, [%rd6+96];
	xor.b32  	%r363, %r363, %r235;
$L__BB0_16:
	and.b32  	%r237, %r199, 32;
	setp.eq.s32 	%p9, %r237, 0;
	@%p9 bra 	$L__BB0_18;
	ld.global.u32 	%r238, [%rd6+100];
	xor.b32  	%r367, %r367, %r238;
	ld.global.u32 	%r239, [%rd6+104];
	xor.b32  	%r366, %r366, %r239;
	ld.global.u32 	%r240, [%rd6+108];
	xor.b32  	%r365, %r365, %r240;
	ld.global.u32 	%r241, [%rd6+112];
	xor.b32  	%r364, %r364, %r241;
	ld.global.u32 	%r242, [%rd6+116];
	xor.b32  	%r363, %r363, %r242;
$L__BB0_18:
	and.b32  	%r244, %r199, 64;
	setp.eq.s32 	%p10, %r244, 0;
	@%p10 bra 	$L__BB0_20;
	ld.global.u32 	%r245, [%rd6+120];
	xor.b32  	%r367, %r367, %r245;
	ld.global.u32 	%r246, [%rd6+124];
	xor.b32  	%r366, %r366, %r246;
	ld.global.u32 	%r247, [%rd6+128];
	xor.b32  	%r365, %r365, %r247;
	ld.global.u32 	%r248, [%rd6+132];
	xor.b32  	%r364, %r364, %r248;
	ld.global.u32 	%r249, [%rd6+136];
	xor.b32  	%r363, %r363, %r249;
$L__BB0_20:
	and.b32  	%r251, %r199, 128;
	setp.eq.s32 	%p11, %r251, 0;
	@%p11 bra 	$L__BB0_22;
	ld.global.u32 	%r252, [%rd6+140];
	xor.b32  	%r367, %r367, %r252;
	ld.global.u32 	%r253, [%rd6+144];
	xor.b32  	%r366, %r366, %r253;
	ld.global.u32 	%r254, [%rd6+148];
	xor.b32  	%r365, %r365, %r254;
	ld.global.u32 	%r255, [%rd6+152];
	xor.b32  	%r364, %r364, %r255;
	ld.global.u32 	%r256, [%rd6+156];
	xor.b32  	%r363, %r363, %r256;
$L__BB0_22:
	and.b32  	%r258, %r199, 256;
	setp.eq.s32 	%p12, %r258, 0;
	@%p12 bra 	$L__BB0_24;
	ld.global.u32 	%r259, [%rd6+160];
	xor.b32  	%r367, %r367, %r259;
	ld.global.u32 	%r260, [%rd6+164];
	xor.b32  	%r366, %r366, %r260;
	ld.global.u32 	%r261, [%rd6+168];
	xor.b32  	%r365, %r365, %r261;
	ld.global.u32 	%r262, [%rd6+172];
	xor.b32  	%r364, %r364, %r262;
	ld.global.u32 	%r263, [%rd6+176];
	xor.b32  	%r363, %r363, %r263;
$L__BB0_24:
	and.b32  	%r265, %r199, 512;
	setp.eq.s32 	%p13, %r265, 0;
	@%p13 bra 	$L__BB0_26;
	ld.global.u32 	%r266, [%rd6+180];
	xor.b32  	%r367, %r367, %r266;
	ld.global.u32 	%r267, [%rd6+184];
	xor.b32  	%r366, %r366, %r267;
	ld.global.u32 	%r268, [%rd6+188];
	xor.b32  	%r365, %r365, %r268;
	ld.global.u32 	%r269, [%rd6+192];
	xor.b32  	%r364, %r364, %r269;
	ld.global.u32 	%r270, [%rd6+196];
	xor.b32  	%r363, %r363, %r270;
$L__BB0_26:
	and.b32  	%r272, %r199, 1024;
	setp.eq.s32 	%p14, %r272, 0;
	@%p14 bra 	$L__BB0_28;
	ld.global.u32 	%r273, [%rd6+200];
	xor.b32  	%r367, %r367, %r273;
	ld.global.u32 	%r274, [%rd6+204];
	xor.b32  	%r366, %r366, %r274;
	ld.global.u32 	%r275, [%rd6+208];
	xor.b32  	%r365, %r365, %r275;
	ld.global.u32 	%r276, [%rd6+212];
	xor.b32  	%r364, %r364, %r276;
	ld.global.u32 	%r277, [%rd6+216];
	xor.b32  	%r363, %r363, %r277;
$L__BB0_28:
	and.b32  	%r279, %r199, 2048;
	setp.eq.s32 	%p15, %r279, 0;
	@%p15 bra 	$L__BB0_30;
	ld.global.u32 	%r280, [%rd6+220];
	xor.b32  	%r367, %r367, %r280;
	ld.global.u32 	%r281, [%rd6+224];
	xor.b32  	%r366, %r366, %r281;
	ld.global.u32 	%r282, [%rd6+228];
	xor.b32  	%r365, %r365, %r282;
	ld.global.u32 	%r283, [%rd6+232];
	xor.b32  	%r364, %r364, %r283;
	ld.global.u32 	%r284, [%rd6+236];
	xor.b32  	%r363, %r363, %r284;
$L__BB0_30:
	and.b32  	%r286, %r199, 4096;
	setp.eq.s32 	%p16, %r286, 0;
	@%p16 bra 	$L__BB0_32;
	ld.global.u32 	%r287, [%rd6+240];
	xor.b32  	%r367, %r367, %r287;
	ld.global.u32 	%r288, [%rd6+244];
	xor.b32  	%r366, %r366, %r288;
	ld.global.u32 	%r289, [%rd6+248];
	xor.b32  	%r365, %r365, %r289;
	ld.global.u32 	%r290, [%rd6+252];
	xor.b32  	%r364, %r364, %r290;
	ld.global.u32 	%r291, [%rd6+256];
	xor.b32  	%r363, %r363, %r291;
$L__BB0_32:
	and.b32  	%r293, %r199, 8192;
	setp.eq.s32 	%p17, %r293, 0;
	@%p17 bra 	$L__BB0_34;
	ld.global.u32 	%r294, [%rd6+260];
	xor.b32  	%r367, %r367, %r294;
	ld.global.u32 	%r295, [%rd6+264];
	xor.b32  	%r366, %r366, %r295;
	ld.global.u32 	%r296, [%rd6+268];
	xor.b32  	%r365, %r365, %r296;
	ld.global.u32 	%r297, [%rd6+272];
	xor.b32  	%r364, %r364, %r297;
	ld.global.u32 	%r298, [%rd6+276];
	xor.b32  	%r363, %r363, %r298;
$L__BB0_34:
	and.b32  	%r300, %r199, 16384;
	setp.eq.s32 	%p18, %r300, 0;
	@%p18 bra 	$L__BB0_36;
	ld.global.u32 	%r301, [%rd6+280];
	xor.b32  	%r367, %r367, %r301;
	ld.global.u32 	%r302, [%rd6+284];
	xor.b32  	%r366, %r366, %r302;
	ld.global.u32 	%r303, [%rd6+288];
	xor.b32  	%r365, %r365, %r303;
	ld.global.u32 	%r304, [%rd6+292];
	xor.b32  	%r364, %r364, %r304;
	ld.global.u32 	%r305, [%rd6+296];
	xor.b32  	%r363, %r363, %r305;
$L__BB0_36:
	and.b32  	%r307, %r199, 32768;
	setp.eq.s32 	%p19, %r307, 0;
	@%p19 bra 	$L__BB0_38;
	ld.global.u32 	%r308, [%rd6+300];
	xor.b32  	%r367, %r367, %r308;
	ld.global.u32 	%r309, [%rd6+304];
	xor.b32  	%r366, %r366, %r309;
	ld.global.u32 	%r310, [%rd6+308];
	xor.b32  	%r365, %r365, %r310;
	ld.global.u32 	%r311, [%rd6+312];
	xor.b32  	%r364, %r364, %r311;
	ld.global.u32 	%r312, [%rd6+316];
	xor.b32  	%r363, %r363, %r312;
$L__BB0_38:
	add.s32 	%r362, %r362, 16;
	setp.ne.s32 	%p20, %r362, 32;
	@%p20 bra 	$L__BB0_6;
	mad.lo.s32 	%r313, %r356, -31, %r13;
	add.s32 	%r356, %r313, 1;
	setp.ne.s32 	%p21, %r356, 5;
	@%p21 bra 	$L__BB0_5;
	st.global.u32 	[%rd2+4], %r367;
	st.global.u32 	[%rd2+8], %r366;
	st.global.u32 	[%rd2+12], %r365;
	st.global.u32 	[%rd2+16], %r364;
	st.global.u32 	[%rd2+20], %r363;
	add.s32 	%r350, %r350, 1;
	setp.lt.u32 	%p22, %r350, %r4;
	@%p22 bra 	$L__BB0_4;
$L__BB0_41:
	shr.u64 	%rd7, %rd21, 2;
	add.s32 	%r349, %r349, 1;
	setp.gt.u64 	%p23, %rd21, 3;
	mov.u64 	%rd21, %rd7;
	@%p23 bra 	$L__BB0_2;
$L__BB0_42:
	mov.b32 	%r314, 0;
	st.global.v2.u32 	[%rd2+24], {%r314, %r314};
	st.global.u32 	[%rd2+32], %r314;
	mov.b64 	%rd18, 0;
	st.global.u64 	[%rd2+40], %rd18;
	setp.gt.s32 	%p24, %r443, 999999;
	@%p24 bra 	$L__BB0_48;
	ld.const.f32 	%f1, [d_S0];
	ld.const.f32 	%f8, [d_r];
	ld.const.f32 	%f9, [d_sigma];
	mul.f32 	%f10, %f9, 0fBF000000;
	fma.rn.f32 	%f11, %f9, %f10, %f8;
	ld.const.f32 	%f12, [d_T];
	mul.f32 	%f2, %f12, %f11;
	sqrt.rn.f32 	%f13, %f12;
	mul.f32 	%f3, %f9, %f13;
	ld.const.f32 	%f4, [d_K];
	mov.u32 	%r315, %nctaid.x;
	mul.lo.s32 	%r184, %r1, %r315;
	cvta.to.global.u64 	%rd8, %rd9;
$L__BB0_44:
	ld.global.u32 	%r316, [%rd2+24];
	setp.eq.s32 	%p25, %r316, 1;
	@%p25 bra 	$L__BB0_46;
	ld.global.v2.u32 	{%r317, %r318}, [%rd2];
	shr.u32 	%r319, %r318, 2;
	xor.b32  	%r320, %r319, %r318;
	ld.global.v2.u32 	{%r321, %r322}, [%rd2+8];
	ld.global.v2.u32 	{%r323, %r324}, [%rd2+16];
	shl.b32 	%r325, %r324, 4;
	shl.b32 	%r326, %r320, 1;
	xor.b32  	%r327, %r326, %r325;
	xor.b32  	%r328, %r327, %r320;
	xor.b32  	%r329, %r328, %r324;
	add.s32 	%r330, %r317, %r329;
	add.s32 	%r331, %r330, 362437;
	shr.u32 	%r332, %r321, 2;
	xor.b32  	%r333, %r332, %r321;
	st.global.v2.u32 	[%rd2+8], {%r323, %r324};
	shl.b32 	%r334, %r329, 4;
	shl.b32 	%r335, %r333, 1;
	xor.b32  	%r336, %r335, %r334;
	xor.b32  	%r337, %r336, %r333;
	xor.b32  	%r338, %r337, %r329;
	st.global.v2.u32 	[%rd2+16], {%r329, %r338};
	add.s32 	%r339, %r317, 724874;
	st.global.v2.u32 	[%rd2], {%r339, %r322};
	add.s32 	%r340, %r338, %r339;
	cvt.rn.f32.u32 	%f14, %r331;
	fma.rn.f32 	%f15, %f14, 0f2F800000, 0f2F000000;
	cvt.rn.f32.u32 	%f16, %r340;
	fma.rn.f32 	%f17, %f16, 0f30C90FDB, 0f30490FDB;
	setp.lt.f32 	%p26, %f15, 0f00800000;
	mul.f32 	%f18, %f15, 0f4B000000;
	selp.f32 	%f19, %f18, %f15, %p26;
	selp.f32 	%f20, 0fC1B80000, 0f00000000, %p26;
	mov.b32 	%r341, %f19;
	add.s32 	%r342, %r341, -1059760811;
	and.b32  	%r343, %r342, -8388608;
	sub.s32 	%r344, %r341, %r343;
	mov.b32 	%f21, %r344;
	cvt.rn.f32.s32 	%f22, %r343;
	fma.rn.f32 	%f23, %f22, 0f34000000, %f20;
	add.f32 	%f24, %f21, 0fBF800000;
	fma.rn.f32 	%f25, %f24, 0fBE055027, 0f3E1039F6;
	fma.rn.f32 	%f26, %f25, %f24, 0fBDF8CDCC;
	fma.rn.f32 	%f27, %f26, %f24, 0f3E0F2955;
	fma.rn.f32 	%f28, %f27, %f24, 0fBE2AD8B9;
	fma.rn.f32 	%f29, %f28, %f24, 0f3E4CED0B;
	fma.rn.f32 	%f30, %f29, %f24, 0fBE7FFF22;
	fma.rn.f32 	%f31, %f30, %f24, 0f3EAAAA78;
	fma.rn.f32 	%f32, %f31, %f24, 0fBF000000;
	mul.f32 	%f33, %f24, %f32;
	fma.rn.f32 	%f34, %f33, %f24, %f24;
	fma.rn.f32 	%f35, %f23, 0f3F317218, %f34;
	setp.gt.u32 	%p27, %r341, 2139095039;
	fma.rn.f32 	%f36, %f19, 0f7F800000, 0f7F800000;
	selp.f32 	%f37, %f36, %f35, %p27;
	setp.eq.f32 	%p28, %f19, 0f00000000;
	mul.f32 	%f38, %f37, 0fC0000000;
	selp.f32 	%f39, 0f7F800000, %f38, %p28;
	sqrt.rn.f32 	%f40, %f39;
	sin.approx.f32 	%f41, %f17;
	cos.approx.f32 	%f42, %f17;
	mul.f32 	%f60, %f40, %f41;
	mul.f32 	%f43, %f40, %f42;
	st.global.f32 	[%rd2+32], %f43;
	mov.b32 	%r345, 1;
	st.global.u32 	[%rd2+24], %r345;
	bra.uni 	$L__BB0_47;
$L__BB0_46:
	mov.b32 	%r346, 0;
	st.global.u32 	[%rd2+24], %r346;
	ld.global.f32 	%f60, [%rd2+32];
$L__BB0_47:
	fma.rn.f32 	%f44, %f60, %f3, %f2;
	fma.rn.f32 	%f45, %f44, 0f3BBB989D, 0f3F000000;
	cvt.sat.f32.f32 	%f46, %f45;
	mov.f32 	%f47, 0f4B400001;
	mov.f32 	%f48, 0f437C0000;
	fma.rm.f32 	%f49, %f46, %f48, %f47;
	add.f32 	%f50, %f49, 0fCB40007F;
	neg.f32 	%f51, %f50;
	fma.rn.f32 	%f52, %f44, 0f3FB8AA3B, %f51;
	fma.rn.f32 	%f53, %f44, 0f32A57060, %f52;
	mov.b32 	%r347, %f49;
	shl.b32 	%r348, %r347, 23;
	mov.b32 	%f54, %r348;
	ex2.approx.ftz.f32 	%f55, %f53;
	mul.f32 	%f56, %f55, %f54;
	mul.f32 	%f57, %f1, %f56;
	sub.f32 	%f58, %f57, %f4;
	max.f32 	%f59, %f58, 0f00000000;
	mul.wide.s32 	%rd19, %r443, 4;
	add.s64 	%rd20, %rd8, %rd19;
	st.global.f32 	[%rd20], %f59;
	add.s32 	%r443, %r443, %r184;
	setp.lt.s32 	%p29, %r443, 1000000;
	@%p29 bra 	$L__BB0_44;
$L__BB0_48:
	ret;

}


// ===== COMPILED SASS (sm_100) =====

	.target	sm_100

	.elftype	@"ET_EXEC"


//--------------------- .note.nv.tkinfo           --------------------------
	.section	.note.nv.tkinfo,"",@"SHT_NOTE"
	.sectionflags	@"SHF_NOTE_NV_TKINFO"
	.tkinfo
        /*0018*/ 	.word	0x00000002
        /*0030*/ 	.string	""
        /*0030*/ 	.string	"ptxas"
        /*0030*/ 	.string	"Cuda compilation tools, release 13.0, V13.0.88"
        /*0030*/ 	.string	"Build cuda_13.0.r13.0/compiler.36424714_0"
        /*0030*/ 	.string	"-arch sm_100 -m 64 "



//--------------------- .note.nv.cuinfo           --------------------------
	.section	.note.nv.cuinfo,"",@"SHT_NOTE"
	.sectionflags	@"SHF_NOTE_NV_CUINFO"
        /*0018*/ 	.short	0x0002
        /*001a*/ 	.short	0x0064
        /*001c*/ 	.short	0x0082
	.zero		2


//--------------------- .nv.info                  --------------------------
	.section	.nv.info,"",@"SHT_CUDA_INFO"
	.align	4


	//----- nvinfo : EIATTR_REGCOUNT
	.align		4
        /*0000*/ 	.byte	0x04, 0x2f
        /*0002*/ 	.short	(.L_15 - .L_14)
	.align		4
.L_14:
        /*0004*/ 	.word	index@(_Z18monte_carlo_kernelPfP17curandStateXORWOW)
        /*0008*/ 	.word	0x0000001f


	//----- nvinfo : EIATTR_FRAME_SIZE
	.align		4
.L_15:
        /*000c*/ 	.byte	0x04, 0x11
        /*000e*/ 	.short	(.L_17 - .L_16)
	.align		4
.L_16:
        /*0010*/ 	.word	index@($__internal_0_$__cuda_sm20_sqrt_rn_f32_slowpath)
        /*0014*/ 	.word	0x00000000


	//----- nvinfo : EIATTR_FRAME_SIZE
	.align		4
.L_17:
        /*0018*/ 	.byte	0x04, 0x11
        /*001a*/ 	.short	(.L_19 - .L_18)
	.align		4
.L_18:
        /*001c*/ 	.word	index@(_Z18monte_carlo_kernelPfP17curandStateXORWOW)
        /*0020*/ 	.word	0x00000000


	//----- nvinfo : EIATTR_MIN_STACK_SIZE
	.align		4
.L_19:
        /*0024*/ 	.byte	0x04, 0x12
        /*0026*/ 	.short	(.L_21 - .L_20)
	.align		4
.L_20:
        /*0028*/ 	.word	index@(_Z18monte_carlo_kernelPfP17curandStateXORWOW)
        /*002c*/ 	.word	0x00000000
.L_21:


//--------------------- .nv.compat                --------------------------
	.section	.nv.compat,"",@"SHT_CUDA_COMPAT_INFO"
	.align	4
        /*0000*/ 	.byte	0x02, 0x09, 0x00, 0x00, 0x02, 0x02, 0x01, 0x00, 0x02, 0x05, 0x05, 0x00, 0x03, 0x07, 0x01, 0x01
        /*0010*/ 	.byte	0x02, 0x03, 0x00, 0x00, 0x02, 0x06, 0x01, 0x00, 0x04, 0x0b, 0x08, 0x00, 0x01, 0x00, 0x00, 0x00
        /*0020*/ 	.byte	0x00, 0x00, 0x00, 0x00


//--------------------- .nv.info._Z18monte_carlo_kernelPfP17curandStateXORWOW --------------------------
	.section	.nv.info._Z18monte_carlo_kernelPfP17curandStateXORWOW,"",@"SHT_CUDA_INFO"
	.sectionflags	@""
	.align	4


	//----- nvinfo : EIATTR_CUDA_API_VERSION
	.align		4
        /*0000*/ 	.byte	0x04, 0x37
        /*0002*/ 	.short	(.L_23 - .L_22)
.L_22:
        /*0004*/ 	.word	0x00000082


	//----- nvinfo : EIATTR_KPARAM_INFO
	.align		4
.L_23:
        /*0008*/ 	.byte	0x04, 0x17
        /*000a*/ 	.short	(.L_25 - .L_24)
.L_24:
        /*000c*/ 	.word	0x00000000
        /*0010*/ 	.short	0x0001
        /*0012*/ 	.short	0x0008
        /*0014*/ 	.byte	0x00, 0xf5, 0x21, 0x00


	//----- nvinfo : EIATTR_KPARAM_INFO
	.align		4
.L_25:
        /*0018*/ 	.byte	0x04, 0x17
        /*001a*/ 	.short	(.L_27 - .L_26)
.L_26:
        /*001c*/ 	.word	0x00000000
        /*0020*/ 	.short	0x0000
        /*0022*/ 	.short	0x0000
        /*0024*/ 	.byte	0x00, 0xf5, 0x21, 0x00


	//----- nvinfo : EIATTR_SPARSE_MMA_MASK
	.align		4
.L_27:
        /*0028*/ 	.byte	0x03, 0x50
        /*002a*/ 	.short	0x0000


	//----- nvinfo : EIATTR_MAXREG_COUNT
	.align		4
        /*002c*/ 	.byte	0x03, 0x1b
        /*002e*/ 	.short	0x00ff


	//----- nvinfo : EIATTR_MERCURY_ISA_VERSION
	.align		4
        /*0030*/ 	.byte	0x03, 0x5f
        /*0032*/ 	.short	0x0101


	//----- nvinfo : EIATTR_VRC_CTA_INIT_COUNT
	.align		4
        /*0034*/ 	.byte	0x02, 0x4a
	.zero		1
	.zero		1


	//----- nvinfo : EIATTR_EXIT_INSTR_OFFSETS
	.align		4
        /*0038*/ 	.byte	0x04, 0x1c
        /*003a*/ 	.short	(.L_29 - .L_28)


	//   ....[0]....
.L_28:
        /*003c*/ 	.word	0x00000f60


	//   ....[1]....
        /*0040*/ 	.word	0x00001770


	//----- nvinfo : EIATTR_CRS_STACK_SIZE
	.align		4
.L_29:
        /*0044*/ 	.byte	0x04, 0x1e
        /*0046*/ 	.short	(.L_31 - .L_30)
.L_30:
        /*0048*/ 	.word	0x00000000


	//----- nvinfo : EIATTR_CBANK_PARAM_SIZE
	.align		4
.L_31:
        /*004c*/ 	.byte	0x03, 0x19
        /*004e*/ 	.short	0x0010


	//----- nvinfo : EIATTR_PARAM_CBANK
	.align		4
        /*0050*/ 	.byte	0x04, 0x0a
        /*0052*/ 	.short	(.L_33 - .L_32)
	.align		4
.L_32:
        /*0054*/ 	.word	index@(.nv.constant0._Z18monte_carlo_kernelPfP17curandStateXORWOW)
        /*0058*/ 	.short	0x0380
        /*005a*/ 	.short	0x0010


	//----- nvinfo : EIATTR_SW_WAR
	.align		4
.L_33:
        /*005c*/ 	.byte	0x04, 0x36
        /*005e*/ 	.short	(.L_35 - .L_34)
.L_34:
        /*0060*/ 	.word	0x00000008
.L_35:


//--------------------- .nv.callgraph             --------------------------
	.section	.nv.callgraph,"",@"SHT_CUDA_CALLGRAPH"
	.align	4
	.sectionentsize	8
	.align		4
        /*0000*/ 	.word	0x00000000
	.align		4
        /*0004*/ 	.word	0xffffffff
	.align		4
        /*0008*/ 	.word	0x00000000
	.align		4
        /*000c*/ 	.word	0xfffffffe
	.align		4
        /*0010*/ 	.word	0x00000000
	.align		4
        /*0014*/ 	.word	0xfffffffd
	.align		4
        /*0018*/ 	.word	0x00000000
	.align		4
        /*001c*/ 	.word	0xfffffffc


//--------------------- .nv.constant4             --------------------------
	.section	.nv.constant4,"a",@progbits
	.align	8
	.align		8
.nv.constant4:
        /*0000*/ 	.dword	precalc_xorwow_matrix
	.align		8
        /*0008*/ 	.dword	precalc_xorwow_offset_matrix
	.align		8
        /*0010*/ 	.dword	mrg32k3aM1
	.align		8
        /*0018*/ 	.dword	mrg32k3aM2
	.align		8
        /*0020*/ 	.dword	mrg32k3aM1SubSeq
	.align		8
        /*0028*/ 	.dword	mrg32k3aM2SubSeq
	.align		8
        /*0030*/ 	.dword	mrg32k3aM1Seq
	.align		8
        /*0038*/ 	.dword	mrg32k3aM2Seq


//--------------------- .nv.constant3             --------------------------
	.section	.nv.constant3,"a",@progbits
	.align	8
.nv.constant3:
	.type		__cr_lgamma_table,@object
	.size		__cr_lgamma_table,(d_S0 - __cr_lgamma_table)
__cr_lgamma_table:
        /*0000*/ 	.byte	0x00, 0x00, 0x00, 0x00, 0x00, 0x00, 0x00, 0x00, 0x00, 0x00, 0x00, 0x00, 0x00, 0x00, 0x00, 0x00
        /*0010*/ 	.byte	0xef, 0x39, 0xfa, 0xfe, 0x42, 0x2e, 0xe6, 0x3f, 0x02, 0x20, 0x2a, 0xfa, 0x0b, 0xab, 0xfc, 0x3f
        /*0020*/ 	.byte	0xf9, 0x2c, 0x92, 0x7c, 0xa7, 0x6c, 0x09, 0x40, 0xc9, 0x79, 0x44, 0x3c, 0x64, 0x26, 0x13, 0x40
        /*0030*/ 	.byte	0xca, 0x01, 0xcf, 0x3a, 0x27, 0x51, 0x1a, 0x40, 0x30, 0xcc, 0x2d, 0xf3, 0xe1, 0x0c, 0x21, 0x40
        /*0040*/ 	.byte	0x0d, 0xb7, 0xfc, 0x82, 0x8e, 0x35, 0x25, 0x40
	.type		d_S0,@object
	.size		d_S0,(d_K - d_S0)
d_S0:
	.zero		4
	.type		d_K,@object
	.size		d_K,(d_r - d_K)
d_K:
	.zero		4
	.type		d_r,@object
	.size		d_r,(d_sigma - d_r)
d_r:
	.zero		4
	.type		d_sigma,@object
	.size		d_sigma,(d_T - d_sigma)
d_sigma:
	.zero		4
	.type		d_T,@object
	.size		d_T,(.L_13 - d_T)
d_T:
	.zero		4
.L_13:


//--------------------- .text._Z18monte_carlo_kernelPfP17curandStateXORWOW --------------------------
	.section	.text._Z18monte_carlo_kernelPfP17curandStateXORWOW,"ax",@progbits
	.align	128
        .global         _Z18monte_carlo_kernelPfP17curandStateXORWOW
        .type           _Z18monte_carlo_kernelPfP17curandStateXORWOW,@function
        .size           _Z18monte_carlo_kernelPfP17curandStateXORWOW,(.L_x_20 - _Z18monte_carlo_kernelPfP17curandStateXORWOW)
        .other          _Z18monte_carlo_kernelPfP17curandStateXORWOW,@"STO_CUDA_ENTRY STV_DEFAULT"
_Z18monte_carlo_kernelPfP17curandStateXORWOW:
.text._Z18monte_carlo_kernelPfP17curandStateXORWOW:
[----:B------:R-:W-:Y:S01]  /*0000*/  LDC R1, c[0x0][0x37c] ;  /* 0x0000df00ff017b82 */ /* 0x000fe20000000800 */
[----:B------:R-:W0:Y:S07]  /*0010*/  S2R R0, SR_CTAID.X ;  /* 0x0000000000007919 */ /* 0x000e2e0000002500 */
[----:B------:R-:W1:Y:S01]  /*0020*/  LDC.64 R2, c[0x0][0x388] ;  /* 0x0000e200ff027b82 */ /* 0x000e620000000a00 */
[----:B------:R-:W0:Y:S01]  /*0030*/  LDCU UR4, c[0x0][0x360] ;  /* 0x00006c00ff0477ac */ /* 0x000e220008000800 */
[----:B------:R-:W-:Y:S01]  /*0040*/  IMAD.MOV.U32 R4, RZ, RZ, 0x2abc4dd5 ;  /* 0x2abc4dd5ff047424 */ /* 0x000fe200078e00ff */
[----:B------:R-:W0:Y:S01]  /*0050*/  S2R R5, SR_TID.X ;  /* 0x0000000000057919 */ /* 0x000e220000002100 */
[----:B------:R-:W-:Y:S01]  /*0060*/  IMAD.MOV.U32 R6, RZ, RZ, 0x455f2458 ;  /* 0x455f2458ff067424 */ /* 0x000fe200078e00ff */
[----:B------:R-:W2:Y:S01]  /*0070*/  LDCU.64 UR6, c[0x0][0x358] ;  /* 0x00006b00ff0677ac */ /* 0x000ea20008000a00 */
[----:B------:R-:W-:Y:S01]  /*0080*/  IMAD.MOV.U32 R7, RZ, RZ, -0x75bd8fc ;  /* 0xf8a42704ff077424 */ /* 0x000fe200078e00ff */
[----:B------:R-:W-:Y:S01]  /*0090*/  BSSY.RECONVERGENT B0, `(.L_x_0) ;  /* 0x00000e4000007945 */ /* 0x000fe20003800200 */
[----:B------:R-:W-:-:S02]  /*00a0*/  IMAD.MOV.U32 R8, RZ, RZ, -0x23270784 ;  /* 0xdcd8f87cff087424 */ /* 0x000fc400078e00ff */
[----:B------:R-:W-:Y:S02]  /*00b0*/  IMAD.MOV.U32 R9, RZ, RZ, 0x511db0d6 ;  /* 0x511db0d6ff097424 */ /* 0x000fe400078e00ff */
[----:B0-----:R-:W-:Y:S02]  /*00c0*/  IMAD R10, R0, UR4, R5 ;  /* 0x00000004000a7c24 */ /* 0x001fe4000f8e0205 */
[----:B------:R-:W-:Y:S02]  /*00d0*/  IMAD.MOV.U32 R5, RZ, RZ, 0x58213ed2 ;  /* 0x58213ed2ff057424 */ /* 0x000fe400078e00ff */
[C---:B-1----:R-:W-:Y:S01]  /*00e0*/  IMAD.WIDE R2, R10.reuse, 0x30, R2 ;  /* 0x000000300a027825 */ /* 0x042fe200078e0202 */
[----:B------:R-:W-:-:S04]  /*00f0*/  ISETP.NE.AND P0, PT, R10, RZ, PT ;  /* 0x000000ff0a00720c */ /* 0x000fc80003f05270 */
[----:B--2---:R0:W-:Y:S04]  /*0100*/  STG.E.64 desc[UR6][R2.64], R4 ;  /* 0x0000000402007986 */ /* 0x0041e8000c101b06 */
[----:B------:R0:W-:Y:S04]  /*0110*/  STG.E.64 desc[UR6][R2.64+0x8], R6 ;  /* 0x0000080602007986 */ /* 0x0001e8000c101b06 */
[----:B------:R0:W-:Y:S01]  /*0120*/  STG.E.64 desc[UR6][R2.64+0x10], R8 ;  /* 0x0000100802007986 */ /* 0x0001e2000c101b06 */
[----:B------:R-:W-:Y:S05]  /*0130*/  @!P0 BRA `(.L_x_1) ;  /* 0x0000000c00648947 */ /* 0x000fea0003800000 */
[--C-:B------:R-:W-:Y:S01]  /*0140*/  SHF.R.S32.HI R11, RZ, 0x1f, R10.reuse ;  /* 0x0000001fff0b7819 */ /* 0x100fe2000001140a */
[----:B------:R-:W-:Y:S02]  /*0150*/  IMAD.MOV.U32 R12, RZ, RZ, R10 ;  /* 0x000000ffff0c7224 */ /* 0x000fe400078e000a */
[----:B------:R-:W-:-:S07]  /*0160*/  IMAD.MOV.U32 R13, RZ, RZ, RZ ;  /* 0x000000ffff0d7224 */ /* 0x000fce00078e00ff */
.L_x_7:
[----:B0-----:R-:W-:Y:S01]  /*0170*/  LOP3.LUT R2, R12, 0x3, RZ, 0xc0, !PT ;  /* 0x000000030c027812 */ /* 0x001fe200078ec0ff */
[----:B------:R-:W-:Y:S03]  /*0180*/  BSSY.RECONVERGENT B1, `(.L_x_2) ;  /* 0x00000ce000017945 */ /* 0x000fe60003800200 */
[----:B------:R-:W-:-:S04]  /*0190*/  ISETP.NE.U32.AND P0, PT, R2, RZ, PT ;  /* 0x000000ff0200720c */ /* 0x000fc80003f05070 */
[----:B------:R-:W-:-:S13]  /*01a0*/  ISETP.NE.AND.EX P0, PT, RZ, RZ, PT, P0 ;  /* 0x000000ffff00720c */ /* 0x000fda0003f05300 */
[----:B------:R-:W-:Y:S05]  /*01b0*/  @!P0 BRA `(.L_x_3) ;  /* 0x0000000c00288947 */ /* 0x000fea0003800000 */
[----:B------:R-:W0:Y:S01]  /*01c0*/  LDC.64 R4, c[0x4][RZ] ;  /* 0x01000000ff047b82 */ /* 0x000e220000000a00 */
[----:B------:R-:W-:Y:S02]  /*01d0*/  IMAD.MOV.U32 R14, RZ, RZ, RZ ;  /* 0x000000ffff0e7224 */ /* 0x000fe400078e00ff */
[----:B0-----:R-:W-:-:S07]  /*01e0*/  IMAD.WIDE.U32 R4, R13, 0xc80, R4 ;  /* 0x00000c800d047825 */ /* 0x001fce00078e0004 */
.L_x_6:
[----:B0-----:R-:W-:Y:S01]  /*01f0*/  IMAD.MOV.U32 R15, RZ, RZ, RZ ;  /* 0x000000ffff0f7224 */ /* 0x001fe200078e00ff */
[----:B------:R-:W-:Y:S01]  /*0200*/  CS2R R6, SRZ ;  /* 0x0000000000067805 */ /* 0x000fe2000001ff00 */
[----:B------:R-:W-:Y:S01]  /*0210*/  IMAD.MOV.U32 R16, RZ, RZ, RZ ;  /* 0x000000ffff107224 */ /* 0x000fe200078e00ff */
[----:B------:R-:W-:-:S07]  /*0220*/  CS2R R2, SRZ ;  /* 0x0000000000027805 */ /* 0x000fce000001ff00 */
.L_x_5:
[----:B------:R-:W0:Y:S01]  /*0230*/  S2R R17, SR_TID.X ;  /* 0x0000000000117919 */ /* 0x000e220000002100 */
[----:B------:R-:W1:Y:S01]  /*0240*/  LDC.64 R8, c[0x0][0x388] ;  /* 0x0000e200ff087b82 */ /* 0x000e620000000a00 */
[----:B0-----:R-:W-:-:S04]  /*0250*/  IMAD R17, R0, UR4, R17 ;  /* 0x0000000400117c24 */ /* 0x001fc8000f8e0211 */
[----:B-1----:R-:W-:-:S04]  /*0260*/  IMAD.WIDE R8, R17, 0x30, R8 ;  /* 0x0000003011087825 */ /* 0x002fc800078e0208 */
[----:B------:R-:W-:-:S05]  /*0270*/  IMAD.WIDE.U32 R8, R16, 0x4, R8 ;  /* 0x0000000410087825 */ /* 0x000fca00078e0008 */
[----:B------:R0:W5:Y:S01]  /*0280*/  LDG.E R17, desc[UR6][R8.64+0x4] ;  /* 0x0000040608117981 */ /* 0x000162000c1e1900 */
[----:B------:R-:W-:-:S07]  /*0290*/  IMAD.MOV.U32 R18, RZ, RZ, RZ ;  /* 0x000000ffff127224 */ /* 0x000fce00078e00ff */
.L_x_4:
[----:B-----5:R-:W-:Y:S01]  /*02a0*/  SHF.R.U32.HI R23, RZ, R18, R17 ;  /* 0x00000012ff177219 */ /* 0x020fe20000011611 */
[----:B0-----:R-:W-:-:S03]  /*02b0*/  IMAD.SHL.U32 R9, R16, 0x20, RZ ;  /* 0x0000002010097824 */ /* 0x001fc600078e00ff */
[----:B------:R-:W-:Y:S01]  /*02c0*/  LOP3.LUT R19, R23, 0x1, RZ, 0xc0, !PT ;  /* 0x0000000117137812 */ /* 0x000fe200078ec0ff */
[----:B------:R-:W-:-:S03]  /*02d0*/  IMAD.IADD R8, R9, 0x1, R18 ;  /* 0x0000000109087824 */ /* 0x000fc600078e0212 */
[----:B------:R-:W-:Y:S01]  /*02e0*/  ISETP.NE.U32.AND P0, PT, R19, 0x1, PT ;  /* 0x000000011300780c */ /* 0x000fe20003f05070 */
[----:B------:R-:W-:-:S03]  /*02f0*/  IMAD R9, R8, 0x5, RZ ;  /* 0x0000000508097824 */ /* 0x000fc600078e02ff */
[----:B------:R-:W-:Y:S01]  /*0300*/  R2P PR, R23, 0x7e ;  /* 0x0000007e17007804 */ /* 0x000fe20000000000 */
[----:B------:R-:W-:-:S08]  /*0310*/  IMAD.WIDE.U32 R8, R9, 0x4, R4 ;  /* 0x0000000409087825 */ /* 0x000fd000078e0004 */
[----:B------:R-:W2:Y:S04]  /*0320*/  @!P0 LDG.E R20, desc[UR6][R8.64] ;  /* 0x0000000608148981 */ /* 0x000ea8000c1e1900 */
[----:B------:R-:W3:Y:S04]  /*0330*/  @!P0 LDG.E R22, desc[UR6][R8.64+0x10] ;  /* 0x0000100608168981 */ /* 0x000ee8000c1e1900 */
[----:B------:R-:W4:Y:S04]  /*0340*/  @P1 LDG.E R24, desc[UR6][R8.64+0x14] ;  /* 0x0000140608181981 */ /* 0x000f28000c1e1900 */
[----:B------:R-:W4:Y:S04]  /*0350*/  @P2 LDG.E R26, desc[UR6][R8.64+0x28] ;  /* 0x00002806081a2981 */ /* 0x000f28000c1e1900 */
[----:B------:R-:W4:Y:S04]  /*0360*/  @!P0 LDG.E R19, desc[UR6][R8.64+0x4] ;  /* 0x0000040608138981 */ /* 0x000f28000c1e1900 */
[----:B------:R-:W4:Y:S04]  /*0370*/  @!P0 LDG.E R21, desc[UR6][R8.64+0xc] ;  /* 0x00000c0608158981 */ /* 0x000f28000c1e1900 */
[----:B------:R-:W4:Y:S04]  /*0380*/  @P1 LDG.E R25, desc[UR6][R8.64+0x18] ;  /* 0x0000180608191981 */ /* 0x000f28000c1e1900 */
[----:B------:R-:W4:Y:S04]  /*0390*/  @P3 LDG.E R28, desc[UR6][R8.64+0x3c] ;  /* 0x00003c06081c3981 */ /* 0x000f28000c1e1900 */
[----:B------:R-:W4:Y:S01]  /*03a0*/  @P6 LDG.E R27, desc[UR6][R8.64+0x7c] ;  /* 0x00007c06081b6981 */ /* 0x000f22000c1e1900 */
[----:B--2---:R-:W-:-:S03]  /*03b0*/  @!P0 LOP3.LUT R15, R15, R20, RZ, 0x3c, !PT ;  /* 0x000000140f0f8212 */ /* 0x004fc600078e3cff */
[----:B------:R-:W2:Y:S01]  /*03c0*/  @!P0 LDG.E R20, desc[UR6][R8.64+0x8] ;  /* 0x0000080608148981 */ /* 0x000ea2000c1e1900 */
[----:B---3--:R-:W-:-:S03]  /*03d0*/  @!P0 LOP3.LUT R7, R7, R22, RZ, 0x3c, !PT ;  /* 0x0000001607078212 */ /* 0x008fc600078e3cff */
[----:B------:R-:W3:Y:S01]  /*03e0*/  @P1 LDG.E R22, desc[UR6][R8.64+0x24] ;  /* 0x0000240608161981 */ /* 0x000ee2000c1e1900 */
[----:B----4-:R-:W-:-:S03]  /*03f0*/  @P1 LOP3.LUT R15, R15, R24, RZ, 0x3c, !PT ;  /* 0x000000180f0f1212 */ /* 0x010fc600078e3cff */
[----:B------:R-:W4:Y:S01]  /*0400*/  @P2 LDG.E R24, desc[UR6][R8.64+0x38] ;  /* 0x0000380608182981 */ /* 0x000f22000c1e1900 */
[----:B------:R-:W-:-:S03]  /*0410*/  @P2 LOP3.LUT R15, R15, R26, RZ, 0x3c, !PT ;  /* 0x0000001a0f0f2212 */ /* 0x000fc600078e3cff */
[----:B------:R-:W4:Y:S01]  /*0420*/  @P4 LDG.E R26, desc[UR6][R8.64+0x50] ;  /* 0x00005006081a4981 */ /* 0x000f22000c1e1900 */
[----:B------:R-:W-:-:S03]  /*0430*/  @!P0 LOP3.LUT R2, R2, R19, RZ, 0x3c, !PT ;  /* 0x0000001302028212 */ /* 0x000fc600078e3cff */
[----:B------:R-:W4:Y:S01]  /*0440*/  @P1 LDG.E R19, desc[UR6][R8.64+0x20] ;  /* 0x0000200608131981 */ /* 0x000f22000c1e1900 */
[----:B------:R-:W-:-:S03]  /*0450*/  @!P0 LOP3.LUT R6, R6, R21, RZ, 0x3c, !PT ;  /* 0x0000001506068212 */ /* 0x000fc600078e3cff */
[----:B------:R-:W4:Y:S01]  /*0460*/  @P2 LDG.E R21, desc[UR6][R8.64+0x2c] ;  /* 0x00002c0608152981 */ /* 0x000f22000c1e1900 */
[----:B------:R-:W-:-:S03]  /*0470*/  @P1 LOP3.LUT R2, R2, R25, RZ, 0x3c, !PT ;  /* 0x0000001902021212 */ /* 0x000fc600078e3cff */
[----:B------:R-:W4:Y:S01]  /*0480*/  @P2 LDG.E R25, desc[UR6][R8.64+0x34] ;  /* 0x0000340608192981 */ /* 0x000f22000c1e1900 */
[----:B--2---:R-:W-:-:S03]  /*0490*/  @!P0 LOP3.LUT R3, R3, R20, RZ, 0x3c, !PT ;  /* 0x0000001403038212 */ /* 0x004fc600078e3cff */
[----:B------:R-:W2:Y:S01]  /*04a0*/  @P1 LDG.E R20, desc[UR6][R8.64+0x1c] ;  /* 0x00001c0608141981 */ /* 0x000ea2000c1e1900 */
[----:B---3--:R-:W-:-:S03]  /*04b0*/  @P1 LOP3.LUT R7, R7, R22, RZ, 0x3c, !PT ;  /* 0x0000001607071212 */ /* 0x008fc600078e3cff */
[----:B------:R-:W3:Y:S01]  /*04c0*/  @P2 LDG.E R22, desc[UR6][R8.64+0x30] ;  /* 0x0000300608162981 */ /* 0x000ee2000c1e1900 */
[----:B----4-:R-:W-:-:S03]  /*04d0*/  @P2 LOP3.LUT R7, R7, R24, RZ, 0x3c, !PT ;  /* 0x0000001807072212 */ /* 0x010fc600078e3cff */
[----:B------:R-:W4:Y:S01]  /*04e0*/  @P3 LDG.E R24, desc[UR6][R8.64+0x4c] ;  /* 0x00004c0608183981 */ /* 0x000f22000c1e1900 */
[----:B------:R-:W-:-:S04]  /*04f0*/  @P3 LOP3.LUT R15, R15, R28, RZ, 0x3c, !PT ;  /* 0x0000001c0f0f3212 */ /* 0x000fc800078e3cff */
[----:B------:R-:W-:Y:S02]  /*0500*/  @P4 LOP3.LUT R15, R15, R26, RZ, 0x3c, !PT ;  /* 0x0000001a0f0f4212 */ /* 0x000fe400078e3cff */
[----:B------:R-:W-:Y:S01]  /*0510*/  @P1 LOP3.LUT R6, R6, R19, RZ, 0x3c, !PT ;  /* 0x0000001306061212 */ /* 0x000fe200078e3cff */
[----:B------:R-:W4:Y:S04]  /*0520*/  @P5 LDG.E R26, desc[UR6][R8.64+0x64] ;  /* 0x00006406081a5981 */ /* 0x000f28000c1e1900 */
[----:B------:R-:W4:Y:S01]  /*0530*/  @P3 LDG.E R19, desc[UR6][R8.64+0x40] ;  /* 0x0000400608133981 */ /* 0x000f22000c1e1900 */
[----:B------:R-:W-:Y:S02]  /*0540*/  @P2 LOP3.LUT R2, R2, R21, RZ, 0x3c, !PT ;  /* 0x0000001502022212 */ /* 0x000fe400078e3cff */
[----:B------:R-:W-:Y:S01]  /*0550*/  @P2 LOP3.LUT R6, R6, R25, RZ, 0x3c, !PT ;  /* 0x0000001906062212 */ /* 0x000fe200078e3cff */
[----:B------:R-:W4:Y:S04]  /*0560*/  @P3 LDG.E R21, desc[UR6][R8.64+0x48] ;  /* 0x0000480608153981 */ /* 0x000f28000c1e1900 */
[----:B------:R-:W4:Y:S01]  /*0570*/  @P4 LDG.E R25, desc[UR6][R8.64+0x54] ;  /* 0x0000540608194981 */ /* 0x000f22000c1e1900 */
[----:B--2---:R-:W-:-:S03]  /*0580*/  @P1 LOP3.LUT R3, R3, R20, RZ, 0x3c, !PT ;  /* 0x0000001403031212 */ /* 0x004fc600078e3cff */
[----:B------:R-:W2:Y:S01]  /*0590*/  @P3 LDG.E R20, desc[UR6][R8.64+0x44] ;  /* 0x0000440608143981 */ /* 0x000ea2000c1e1900 */
[----:B---3--:R-:W-:-:S03]  /*05a0*/  @P2 LOP3.LUT R3, R3, R22, RZ, 0x3c, !PT ;  /* 0x0000001603032212 */ /* 0x008fc600078e3cff */
[----:B------:R-:W3:Y:S01]  /*05b0*/  @P4 LDG.E R22, desc[UR6][R8.64+0x58] ;  /* 0x0000580608164981 */ /* 0x000ee2000c1e1900 */
[----:B----4-:R-:W-:-:S03]  /*05c0*/  @P3 LOP3.LUT R7, R7, R24, RZ, 0x3c, !PT ;  /* 0x0000001807073212 */ /* 0x010fc600078e3cff */
[----:B------:R-:W4:Y:S01]  /*05d0*/  @P4 LDG.E R24, desc[UR6][R8.64+0x60] ;  /* 0x0000600608184981 */ /* 0x000f22000c1e1900 */
[----:B------:R-:W-:Y:S02]  /*05e0*/  LOP3.LUT P0, RZ, R23, 0x80, RZ, 0xc0, !PT ;  /* 0x0000008017ff7812 */ /* 0x000fe4000780c0ff */
[----:B------:R-:W-:Y:S02]  /*05f0*/  @P5 LOP3.LUT R15, R15, R26, RZ, 0x3c, !PT ;  /* 0x0000001a0f0f5212 */ /* 0x000fe400078e3cff */
[----:B------:R-:W4:Y:S01]  /*0600*/  @P6 LDG.E R26, desc[UR6][R8.64+0x78] ;  /* 0x00007806081a6981 */ /* 0x000f22000c1e1900 */
[----:B------:R-:W-:-:S03]  /*0610*/  @P3 LOP3.LUT R2, R2, R19, RZ, 0x3c, !PT ;  /* 0x0000001302023212 */ /* 0x000fc600078e3cff */
[----:B------:R-:W4:Y:S01]  /*0620*/  @P4 LDG.E R19, desc[UR6][R8.64+0x5c] ;  /* 0x00005c0608134981 */ /* 0x000f22000c1e1900 */
[----:B------:R-:W-:-:S03]  /*0630*/  @P3 LOP3.LUT R6, R6, R21, RZ, 0x3c, !PT ;  /* 0x0000001506063212 */ /* 0x000fc600078e3cff */
[----:B------:R-:W4:Y:S01]  /*0640*/  @P5 LDG.E R21, desc[UR6][R8.64+0x68] ;  /* 0x0000680608155981 */ /* 0x000f22000c1e1900 */
[----:B------:R-:W-:-:S03]  /*0650*/  @P4 LOP3.LUT R2, R2, R25, RZ, 0x3c, !PT ;  /* 0x0000001902024212 */ /* 0x000fc600078e3cff */
[----:B------:R-:W4:Y:S01]  /*0660*/  @P5 LDG.E R25, desc[UR6][R8.64+0x70] ;  /* 0x0000700608195981 */ /* 0x000f22000c1e1900 */
[----:B--2---:R-:W-:-:S03]  /*0670*/  @P3 LOP3.LUT R3, R3, R20, RZ, 0x3c, !PT ;  /* 0x0000001403033212 */ /* 0x004fc600078e3cff */
[----:B------:R-:W2:Y:S01]  /*0680*/  @P5 LDG.E R20, desc[UR6][R8.64+0x6c] ;  /* 0x00006c0608145981 */ /* 0x000ea2000c1e1900 */
[----:B---3--:R-:W-:-:S03]  /*0690*/  @P4 LOP3.LUT R3, R3, R22, RZ, 0x3c, !PT ;  /* 0x0000001603034212 */ /* 0x008fc600078e3cff */
[----:B------:R-:W3:Y:S01]  /*06a0*/  @P5 LDG.E R22, desc[UR6][R8.64+0x74] ;  /* 0x0000740608165981 */ /* 0x000ee2000c1e1900 */
[----:B----4-:R-:W-:-:S03]  /*06b0*/  @P4 LOP3.LUT R7, R7, R24, RZ, 0x3c, !PT ;  /* 0x0000001807074212 */ /* 0x010fc600078e3cff */
[----:B------:R-:W4:Y:S01]  /*06c0*/  @P0 LDG.E R24, desc[UR6][R8.64+0x8c] ;  /* 0x00008c0608180981 */ /* 0x000f22000c1e1900 */
[----:B------:R-:W-:-:S03]  /*06d0*/  @P6 LOP3.LUT R15, R15, R26, RZ, 0x3c, !PT ;  /* 0x0000001a0f0f6212 */ /* 0x000fc600078e3cff */
        /* <DEDUP_REMOVED lines=13> */
[----:B------:R-:W-:Y:S02]  /*07b0*/  @P6 LOP3.LUT R2, R2, R27, RZ, 0x3c, !PT ;  /* 0x0000001b02026212 */ /* 0x000fe400078e3cff */
[----:B------:R-:W-:Y:S02]  /*07c0*/  @P6 LOP3.LUT R6, R6, R19, RZ, 0x3c, !PT ;  /* 0x0000001306066212 */ /* 0x000fe400078e3cff */
[----:B------:R-:W-:Y:S02]  /*07d0*/  @P0 LOP3.LUT R2, R2, R21, RZ, 0x3c, !PT ;  /* 0x0000001502020212 */ /* 0x000fe400078e3cff */
[----:B------:R-:W-:Y:S02]  /*07e0*/  @P0 LOP3.LUT R6, R6, R25, RZ, 0x3c, !PT ;  /* 0x0000001906060212 */ /* 0x000fe400078e3cff */
[----:B--2---:R-:W-:Y:S02]  /*07f0*/  @P6 LOP3.LUT R3, R3, R20, RZ, 0x3c, !PT ;  /* 0x0000001403036212 */ /* 0x004fe400078e3cff */
[----:B---3--:R-:W-:-:S02]  /*0800*/  @P6 LOP3.LUT R7, R7, R22, RZ, 0x3c, !PT ;  /* 0x0000001607076212 */ /* 0x008fc400078e3cff */
[----:B----4-:R-:W-:Y:S02]  /*0810*/  @P0 LOP3.LUT R3, R3, R24, RZ, 0x3c, !PT ;  /* 0x0000001803030212 */ /* 0x010fe400078e3cff */
[----:B------:R-:W-:Y:S02]  /*0820*/  @P0 LOP3.LUT R7, R7, R26, RZ, 0x3c, !PT ;  /* 0x0000001a07070212 */ /* 0x000fe400078e3cff */
[----:B------:R-:W-:-:S13]  /*0830*/  R2P PR, R23.B1, 0x7f ;  /* 0x0000007f17007804 */ /* 0x000fda0000001000 */
[----:B------:R-:W2:Y:S04]  /*0840*/  @P0 LDG.E R20, desc[UR6][R8.64+0xa0] ;  /* 0x0000a00608140981 */ /* 0x000ea8000c1e1900 */
[----:B------:R-:W3:Y:S04]  /*0850*/  @P1 LDG.E R24, desc[UR6][R8.64+0xb4] ;  /* 0x0000b40608181981 */ /* 0x000ee8000c1e1900 */
[----:B------:R-:W4:Y:S04]  /*0860*/  @P2 LDG.E R26, desc[UR6][R8.64+0xc8] ;  /* 0x0000c806081a2981 */ /* 0x000f28000c1e1900 */
[----:B------:R-:W4:Y:S04]  /*0870*/  @P3 LDG.E R28, desc[UR6][R8.64+0xdc] ;  /* 0x0000dc06081c3981 */ /* 0x000f28000c1e1900 */
[----:B------:R-:W4:Y:S04]  /*0880*/  @P0 LDG.E R21, desc[UR6][R8.64+0xa4] ;  /* 0x0000a40608150981 */ /* 0x000f28000c1e1900 */
[----:B------:R-:W4:Y:S04]  /*0890*/  @P0 LDG.E R22, desc[UR6][R8.64+0xa8] ;  /* 0x0000a80608160981 */ /* 0x000f28000c1e1900 */
        /* <DEDUP_REMOVED lines=22> */
[----:B------:R-:W-:Y:S02]  /*0a00*/  LOP3.LUT P0, RZ, R23, 0x8000, RZ, 0xc0, !PT ;  /* 0x0000800017ff7812 */ /* 0x000fe4000780c0ff */
[----:B----4-:R-:W-:Y:S01]  /*0a10*/  @P5 LOP3.LUT R15, R15, R26, RZ, 0x3c, !PT ;  /* 0x0000001a0f0f5212 */ /* 0x010fe200078e3cff */
[----:B------:R-:W4:Y:S04]  /*0a20*/  @P3 LDG.E R23, desc[UR6][R8.64+0xe0] ;  /* 0x0000e00608173981 */ /* 0x000f28000c1e1900 */
[----:B------:R-:W2:Y:S01]  /*0a30*/  @P3 LDG.E R26, desc[UR6][R8.64+0xe4] ;  /* 0x0000e406081a3981 */ /* 0x000ea2000c1e1900 */
[----:B------:R-:W-:-:S03]  /*0a40*/  @P1 LOP3.LUT R2, R2, R21, RZ, 0x3c, !PT ;  /* 0x0000001502021212 */ /* 0x000fc600078e3cff */
        /* <DEDUP_REMOVED lines=9> */
[----:B---3--:R-:W-:-:S03]  /*0ae0*/  @P2 LOP3.LUT R7, R7, R24, RZ, 0x3c, !PT ;  /* 0x0000001807072212 */ /* 0x008fc600078e3cff */
[----:B------:R-:W3:Y:S01]  /*0af0*/  @P4 LDG.E R24, desc[UR6][R8.64+0x100] ;  /* 0x0001000608184981 */ /* 0x000ee2000c1e1900 */
[----:B----4-:R-:W-:-:S03]  /*0b00*/  @P3 LOP3.LUT R2, R2, R23, RZ, 0x3c, !PT ;  /* 0x0000001702023212 */ /* 0x010fc600078e3cff */
[----:B------:R-:W4:Y:S01]  /*0b10*/  @P5 LDG.E R23, desc[UR6][R8.64+0x108] ;  /* 0x0001080608175981 */ /* 0x000f22000c1e1900 */
[----:B--2---:R-:W-:-:S03]  /*0b20*/  @P2 LOP3.LUT R6, R6, R21, RZ, 0x3c, !PT ;  /* 0x0000001506062212 */ /* 0x004fc600078e3cff */
[----:B------:R-:W2:Y:S01]  /*0b30*/  @P4 LDG.E R21, desc[UR6][R8.64+0xfc] ;  /* 0x0000fc0608154981 */ /* 0x000ea2000c1e1900 */
[----:B------:R-:W-:-:S03]  /*0b40*/  @P2 LOP3.LUT R3, R3, R22, RZ, 0x3c, !PT ;  /* 0x0000001603032212 */ /* 0x000fc600078e3cff */
[----:B------:R-:W2:Y:S01]  /*0b50*/  @P4 LDG.E R22, desc[UR6][R8.64+0xf8] ;  /* 0x0000f80608164981 */ /* 0x000ea2000c1e1900 */
[----:B------:R-:W-:Y:S02]  /*0b60*/  @P3 LOP3.LUT R3, R3, R26, RZ, 0x3c, !PT ;  /* 0x0000001a03033212 */ /* 0x000fe400078e3cff */
[----:B------:R-:W-:Y:S01]  /*0b70*/  @P3 LOP3.LUT R6, R6, R25, RZ, 0x3c, !PT ;  /* 0x0000001906063212 */ /* 0x000fe200078e3cff */
[----:B------:R-:W2:Y:S04]  /*0b80*/  @P5 LDG.E R26, desc[UR6][R8.64+0x10c] ;  /* 0x00010c06081a5981 */ /* 0x000ea8000c1e1900 */
        /* <DEDUP_REMOVED lines=15> */
[----:B------:R-:W-:-:S03]  /*0c80*/  @P5 LOP3.LUT R3, R3, R26, RZ, 0x3c, !PT ;  /* 0x0000001a03035212 */ /* 0x000fc600078e3cff */
[----:B------:R-:W2:Y:S01]  /*0c90*/  @P0 LDG.E R26, desc[UR6][R8.64+0x134] ;  /* 0x00013406081a0981 */ /* 0x000ea2000c1e1900 */
[----:B------:R-:W-:-:S03]  /*0ca0*/  @P5 LOP3.LUT R6, R6, R25, RZ, 0x3c, !PT ;  /* 0x0000001906065212 */ /* 0x000fc600078e3cff */
[----:B------:R-:W2:Y:S01]  /*0cb0*/  @P0 LDG.E R25, desc[UR6][R8.64+0x138] ;  /* 0x0001380608190981 */ /* 0x000ea2000c1e1900 */
[----:B------:R-:W-:-:S05]  /*0cc0*/  VIADD R18, R18, 0x10 ;  /* 0x0000001012127836 */ /* 0x000fca0000000000 */
[----:B------:R-:W-:Y:S02]  /*0cd0*/  ISETP.NE.AND P1, PT, R18, 0x20, PT ;  /* 0x000000201200780c */ /* 0x000fe40003f25270 */
[----:B------:R-:W-:Y:S02]  /*0ce0*/  @P5 LOP3.LUT R7, R7, R20, RZ, 0x3c, !PT ;  /* 0x0000001407075212 */ /* 0x000fe400078e3cff */
[----:B------:R-:W-:Y:S02]  /*0cf0*/  @P6 LOP3.LUT R2, R2, R19, RZ, 0x3c, !PT ;  /* 0x0000001302026212 */ /* 0x000fe400078e3cff */
[----:B---3--:R-:W-:Y:S02]  /*0d00*/  @P6 LOP3.LUT R7, R7, R24, RZ, 0x3c, !PT ;  /* 0x0000001807076212 */ /* 0x008fe400078e3cff */
[----:B----4-:R-:W-:Y:S02]  /*0d10*/  @P0 LOP3.LUT R2, R2, R23, RZ, 0x3c, !PT ;  /* 0x0000001702020212 */ /* 0x010fe400078e3cff */
[----:B------:R-:W-:-:S02]  /*0d20*/  @P0 LOP3.LUT R7, R7, R28, RZ, 0x3c, !PT ;  /* 0x0000001c07070212 */ /* 0x000fc400078e3cff */
[----:B--2---:R-:W-:Y:S02]  /*0d30*/  @P6 LOP3.LUT R6, R6, R21, RZ, 0x3c, !PT ;  /* 0x0000001506066212 */ /* 0x004fe400078e3cff */
[----:B------:R-:W-:-:S04]  /*0d40*/  @P6 LOP3.LUT R3, R3, R22, RZ, 0x3c, !PT ;  /* 0x0000001603036212 */ /* 0x000fc800078e3cff */
[----:B------:R-:W-:Y:S02]  /*0d50*/  @P0 LOP3.LUT R3, R3, R26, RZ, 0x3c, !PT ;  /* 0x0000001a03030212 */ /* 0x000fe400078e3cff */
[----:B------:R-:W-:Y:S01]  /*0d60*/  @P0 LOP3.LUT R6, R6, R25, RZ, 0x3c, !PT ;  /* 0x0000001906060212 */ /* 0x000fe200078e3cff */
[----:B------:R-:W-:Y:S06]  /*0d70*/  @P1 BRA `(.L_x_4) ;  /* 0xfffffff400481947 */ /* 0x000fec000383ffff */
[----:B------:R-:W-:-:S05]  /*0d80*/  VIADD R16, R16, 0x1 ;  /* 0x0000000110107836 */ /* 0x000fca0000000000 */
[----:B------:R-:W-:-:S13]  /*0d90*/  ISETP.NE.AND P0, PT, R16, 0x5, PT ;  /* 0x000000051000780c */ /* 0x000fda0003f05270 */
[----:B------:R-:W-:Y:S05]  /*0da0*/  @P0 BRA `(.L_x_5) ;  /* 0xfffffff400200947 */ /* 0x000fea000383ffff */
[----:B------:R-:W0:Y:S01]  /*0db0*/  S2R R17, SR_TID.X ;  /* 0x0000000000117919 */ /* 0x000e220000002100 */
[----:B------:R-:W1:Y:S01]  /*0dc0*/  LDC.64 R8, c[0x0][0x388] ;  /* 0x0000e200ff087b82 */ /* 0x000e620000000a00 */
[----:B------:R-:W-:Y:S02]  /*0dd0*/  VIADD R14, R14, 0x1 ;  /* 0x000000010e0e7836 */ /* 0x000fe40000000000 */
[----:B0-----:R-:W-:-:S04]  /*0de0*/  IMAD R17, R0, UR4, R17 ;  /* 0x0000000400117c24 */ /* 0x001fc8000f8e0211 */
[----:B-1----:R-:W-:Y:S01]  /*0df0*/  IMAD.WIDE R8, R17, 0x30, R8 ;  /* 0x0000003011087825 */ /* 0x002fe200078e0208 */
[----:B------:R-:W-:-:S04]  /*0e00*/  LOP3.LUT R17, R12, 0x3, RZ, 0xc0, !PT ;  /* 0x000000030c117812 */ /* 0x000fc800078ec0ff */
[----:B------:R0:W-:Y:S01]  /*0e10*/  STG.E.64 desc[UR6][R8.64+0x8], R2 ;  /* 0x0000080208007986 */ /* 0x0001e2000c101b06 */
[----:B------:R-:W-:-:S03]  /*0e20*/  ISETP.GE.U32.AND P0, PT, R14, R17, PT ;  /* 0x000000110e00720c */ /* 0x000fc60003f06070 */
[----:B------:R0:W-:Y:S04]  /*0e30*/  STG.E.64 desc[UR6][R8.64+0x10], R6 ;  /* 0x0000100608007986 */ /* 0x0001e8000c101b06 */
[----:B------:R0:W-:Y:S06]  /*0e40*/  STG.E desc[UR6][R8.64+0x4], R15 ;  /* 0x0000040f08007986 */ /* 0x0001ec000c101906 */
[----:B------:R-:W-:Y:S05]  /*0e50*/  @!P0 BRA `(.L_x_6) ;  /* 0xfffffff000e48947 */ /* 0x000fea000383ffff */
.L_x_3:
[----:B------:R-:W-:Y:S05]  /*0e60*/  BSYNC.RECONVERGENT B1 ;  /* 0x0000000000017941 */ /* 0x000fea0003800200 */
.L_x_2:
[C---:B------:R-:W-:Y:S01]  /*0e70*/  ISETP.GT.U32.AND P0, PT, R12.reuse, 0x3, PT ;  /* 0x000000030c00780c */ /* 0x040fe20003f04070 */
[----:B------:R-:W-:Y:S01]  /*0e80*/  VIADD R13, R13, 0x1 ;  /* 0x000000010d0d7836 */ /* 0x000fe20000000000 */
[--C-:B------:R-:W-:Y:S02]  /*0e90*/  SHF.R.U64 R12, R12, 0x2, R11.reuse ;  /* 0x000000020c0c7819 */ /* 0x100fe4000000120b */
[----:B------:R-:W-:Y:S02]  /*0ea0*/  ISETP.GT.U32.AND.EX P0, PT, R11, RZ, PT, P0 ;  /* 0x000000ff0b00720c */ /* 0x000fe40003f04100 */
[----:B------:R-:W-:-:S11]  /*0eb0*/  SHF.R.U32.HI R11, RZ, 0x2, R11 ;  /* 0x00000002ff0b7819 */ /* 0x000fd6000001160b */
[----:B------:R-:W-:Y:S05]  /*0ec0*/  @P0 BRA `(.L_x_7) ;  /* 0xfffffff000a80947 */ /* 0x000fea000383ffff */
.L_x_1:
[----:B------:R-:W-:Y:S05]  /*0ed0*/  BSYNC.RECONVERGENT B0 ;  /* 0x0000000000007941 */ /* 0x000fea0003800200 */
.L_x_0:
[----:B0-----:R-:W0:Y:S01]  /*0ee0*/  S2R R5, SR_TID.X ;  /* 0x0000000000057919 */ /* 0x001e220000002100 */
[----:B------:R-:W1:Y:S01]  /*0ef0*/  LDC.64 R2, c[0x0][0x388] ;  /* 0x0000e200ff027b82 */ /* 0x000e620000000a00 */
[----:B------:R-:W-:Y:S01]  /*0f00*/  ISETP.GT.AND P0, PT, R10, 0xf423f, PT ;  /* 0x000f423f0a00780c */ /* 0x000fe20003f04270 */
[----:B0-----:R-:W-:-:S04]  /*0f10*/  IMAD R5, R0, UR4, R5 ;  /* 0x0000000400057c24 */ /* 0x001fc8000f8e0205 */
[----:B-1----:R-:W-:-:S05]  /*0f20*/  IMAD.WIDE R2, R5, 0x30, R2 ;  /* 0x0000003005027825 */ /* 0x002fca00078e0202 */
[----:B------:R0:W-:Y:S04]  /*0f30*/  STG.E.64 desc[UR6][R2.64+0x18], RZ ;  /* 0x000018ff02007986 */ /* 0x0001e8000c101b06 */
[----:B------:R0:W-:Y:S04]  /*0f40*/  STG.E desc[UR6][R2.64+0x20], RZ ;  /* 0x000020ff02007986 */ /* 0x0001e8000c101906 */
[----:B------:R0:W-:Y:S01]  /*0f50*/  STG.E.64 desc[UR6][R2.64+0x28], RZ ;  /* 0x000028ff02007986 */ /* 0x0001e2000c101b06 */
[----:B------:R-:W-:Y:S05]  /*0f60*/  @P0 EXIT ;  /* 0x000000000000094d */ /* 0x000fea0003800000 */
[----:B------:R-:W1:Y:S02]  /*0f70*/  LDCU UR8, c[0x3][0x58] ;  /* 0x00c00b00ff0877ac */ /* 0x000e640008000800 */
[----:B-1----:R-:W-:Y:S02]  /*0f80*/  UIADD3 UR5, UPT, UPT, UR8, -0xd000000, URZ ;  /* 0xf300000008057890 */ /* 0x002fe4000fffe0ff */
[----:B------:R-:W1:Y:S02]  /*0f90*/  MUFU.RSQ R0, UR8 ;  /* 0x0000000800007d08 */ /* 0x000e640008001400 */
[----:B------:R-:W-:-:S09]  /*0fa0*/  UISETP.GT.U32.AND UP0, UPT, UR5, 0x727fffff, UPT ;  /* 0x727fffff0500788c */ /* 0x000fd2000bf04070 */
[----:B------:R-:W-:Y:S05]  /*0fb0*/  BRA.U !UP0, `(.L_x_8) ;  /* 0x00000001081c7547 */ /* 0x000fea000b800000 */
[----:B------:R-:W1:Y:S01]  /*0fc0*/  LDCU UR5, c[0x3][0x58] ;  /* 0x00c00b00ff0577ac */ /* 0x000e620008000800 */
[----:B------:R-:W-:Y:S01]  /*0fd0*/  BSSY.RECONVERGENT B0, `(.L_x_9) ;  /* 0x0000004000007945 */ /* 0x000fe20003800200 */
[----:B------:R-:W-:Y:S01]  /*0fe0*/  MOV R17, 0x1010 ;  /* 0x0000101000117802 */ /* 0x000fe20000000f00 */
[----:B-1----:R-:W-:-:S07]  /*0ff0*/  IMAD.U32 R0, RZ, RZ, UR5 ;  /* 0x00000005ff007e24 */ /* 0x002fce000f8e00ff */
[----:B0-----:R-:W-:Y:S05]  /*1000*/  CALL.REL.NOINC `($__internal_0_$__cuda_sm20_sqrt_rn_f32_slowpath) ;  /* 0x0000000400dc7944 */ /* 0x001fea0003c00000 */
[----:B------:R-:W-:Y:S05]  /*1010*/  BSYNC.RECONVERGENT B0 ;  /* 0x0000000000007941 */ /* 0x000fea0003800200 */
.L_x_9:
[----:B------:R-:W-:Y:S05]  /*1020*/  BRA `(.L_x_10) ;  /* 0x0000000000107947 */ /* 0x000fea0003800000 */
.L_x_8:
[C---:B-1----:R-:W-:Y:S01]  /*1030*/  FMUL.FTZ R4, R0.reuse, UR8 ;  /* 0x0000000800047c20 */ /* 0x042fe20008410000 */
[----:B------:R-:W-:-:S03]  /*1040*/  FMUL.FTZ R0, R0, 0.5 ;  /* 0x3f00000000007820 */ /* 0x000fc60000410000 */
[----:B------:R-:W-:-:S04]  /*1050*/  FFMA R5, -R4, R4, UR8 ;  /* 0x0000000804057e23 */ /* 0x000fc80008000104 */
[----:B------:R-:W-:-:S07]  /*1060*/  FFMA R0, R5, R0, R4 ;  /* 0x0000000005007223 */ /* 0x000fce0000000004 */
.L_x_10:
[----:B------:R-:W1:Y:S01]  /*1070*/  LDC.64 R12, c[0x3][0x50] ;  /* 0x00c01400ff0c7b82 */ /* 0x000e620000000a00 */
[----:B------:R-:W2:Y:S01]  /*1080*/  LDCU UR8, c[0x3][0x58] ;  /* 0x00c00b00ff0877ac */ /* 0x000ea20008000800 */
[----:B------:R-:W3:Y:S06]  /*1090*/  LDCU UR5, c[0x0][0x370] ;  /* 0x00006e00ff0577ac */ /* 0x000eec0008000800 */
[----:B------:R-:W4:Y:S08]  /*10a0*/  LDC.64 R4, c[0x0][0x380] ;  /* 0x0000e000ff047b82 */ /* 0x000f300000000a00 */
[----:B------:R-:W0:Y:S01]  /*10b0*/  LDC.64 R6, c[0x3][0x48] ;  /* 0x00c01200ff067b82 */ /* 0x000e220000000a00 */
[----:B---3--:R-:W-:Y:S01]  /*10c0*/  UIMAD UR4, UR4, UR5, URZ ;  /* 0x00000005040472a4 */ /* 0x008fe2000f8e02ff */
[----:B-1----:R-:W-:Y:S01]  /*10d0*/  FMUL R9, R13, -0.5 ;  /* 0xbf0000000d097820 */ /* 0x002fe20000400000 */
[----:B------:R-:W-:-:S03]  /*10e0*/  FMUL R11, R0, R13 ;  /* 0x0000000d000b7220 */ /* 0x000fc60000400000 */
[----:B------:R-:W-:-:S04]  /*10f0*/  FFMA R9, R9, R13, R12 ;  /* 0x0000000d09097223 */ /* 0x000fc8000000000c */
[----:B--2-4-:R-:W-:-:S07]  /*1100*/  FMUL R16, R9, UR8 ;  /* 0x0000000809107c20 */ /* 0x014fce0008400000 */
.L_x_17:
[----:B------:R-:W2:Y:S01]  /*1110*/  LDG.E R0, desc[UR6][R2.64+0x18] ;  /* 0x0000180602007981 */ /* 0x000ea2000c1e1900 */
[----:B------:R-:W-:Y:S01]  /*1120*/  BSSY.RECONVERGENT B0, `(.L_x_11) ;  /* 0x0000052000007945 */ /* 0x000fe20003800200 */
[----:B--2---:R-:W-:-:S13]  /*1130*/  ISETP.NE.AND P0, PT, R0, 0x1, PT ;  /* 0x000000010000780c */ /* 0x004fda0003f05270 */
[----:B-1----:R-:W-:Y:S05]  /*1140*/  @!P0 BRA `(.L_x_12) ;  /* 0x0000000400348947 */ /* 0x002fea0003800000 */
[----:B------:R-:W2:Y:S04]  /*1150*/  LDG.E.64 R14, desc[UR6][R2.64] ;  /* 0x00000006020e7981 */ /* 0x000ea8000c1e1b00 */
[----:B------:R-:W3:Y:S04]  /*1160*/  LDG.E.64 R8, desc[UR6][R2.64+0x10] ;  /* 0x0000100602087981 */ /* 0x000ee8000c1e1b00 */
[----:B------:R-:W4:Y:S01]  /*1170*/  LDG.E.64 R12, desc[UR6][R2.64+0x8] ;  /* 0x00000806020c7981 */ /* 0x000f22000c1e1b00 */
[----:B------:R-:W-:Y:S01]  /*1180*/  IMAD.MOV.U32 R20, RZ, RZ, 0x3e055027 ;  /* 0x3e055027ff147424 */ /* 0x000fe200078e00ff */
[----:B------:R-:W-:Y:S01]  /*1190*/  BSSY.RECONVERGENT B1, `(.L_x_13) ;  /* 0x000003f000017945 */ /* 0x000fe20003800200 */
[----:B------:R-:W-:Y:S01]  /*11a0*/  IMAD.MOV.U32 R21, RZ, RZ, 0x7f800000 ;  /* 0x7f800000ff157424 */ /* 0x000fe200078e00ff */
[----:B--2---:R-:W-:-:S04]  /*11b0*/  SHF.R.U32.HI R0, RZ, 0x2, R15 ;  /* 0x00000002ff007819 */ /* 0x004fc8000001160f */
[----:B------:R-:W-:Y:S01]  /*11c0*/  LOP3.LUT R0, R0, R15, RZ, 0x3c, !PT ;  /* 0x0000000f00007212 */ /* 0x000fe200078e3cff */
[----:B---3--:R-:W-:Y:S01]  /*11d0*/  IMAD.SHL.U32 R15, R9, 0x10, RZ ;  /* 0x00000010090f7824 */ /* 0x008fe200078e00ff */
[----:B------:R1:W-:Y:S01]  /*11e0*/  STG.E.64 desc[UR6][R2.64+0x8], R8 ;  /* 0x0000080802007986 */ /* 0x0003e2000c101b06 */
[----:B----4-:R-:W-:Y:S02]  /*11f0*/  SHF.R.U32.HI R19, RZ, 0x2, R12 ;  /* 0x00000002ff137819 */ /* 0x010fe4000001160c */
[----:B------:R-:W-:Y:S02]  /*1200*/  IMAD.SHL.U32 R17, R0, 0x2, RZ ;  /* 0x0000000200117824 */ /* 0x000fe400078e00ff */
[----:B------:R-:W-:-:S03]  /*1210*/  LOP3.LUT R19, R19, R12, RZ, 0x3c, !PT ;  /* 0x0000000c13137212 */ /* 0x000fc600078e3cff */
[----:B------:R-:W-:Y:S01]  /*1220*/  LOP3.LUT R18, R0, R17, R15, 0x96, !PT ;  /* 0x0000001100127212 */ /* 0x000fe200078e960f */
[----:B------:R-:W-:-:S03]  /*1230*/  IMAD.MOV.U32 R15, RZ, RZ, 0x2f800000 ;  /* 0x2f800000ff0f7424 */ /* 0x000fc600078e00ff */
[----:B------:R-:W-:-:S04]  /*1240*/  LOP3.LUT R18, R18, R9, RZ, 0x3c, !PT ;  /* 0x0000000912127212 */ /* 0x000fc800078e3cff */
[----:B------:R-:W-:Y:S01]  /*1250*/  IADD3 R0, PT, PT, R14, 0x587c5, R18 ;  /* 0x000587c50e007810 */ /* 0x000fe20007ffe012 */
[----:B------:R-:W-:-:S03]  /*1260*/  IMAD.SHL.U32 R12, R18, 0x10, RZ ;  /* 0x00000010120c7824 */ /* 0x000fc600078e00ff */
[----:B------:R-:W-:-:S05]  /*1270*/  I2FP.F32.U32 R0, R0 ;  /* 0x0000000000007245 */ /* 0x000fca0000201000 */
[----:B------:R-:W-:-:S05]  /*1280*/  FFMA R0, R0, R15, 1.1641532182693481445e-10 ;  /* 0x2f00000000007423 */ /* 0x000fca000000000f */
[----:B------:R-:W-:-:S13]  /*1290*/  FSETP.GEU.AND P0, PT, R0, 1.175494350822287508e-38, PT ;  /* 0x008000000000780b */ /* 0x000fda0003f0e000 */
[----:B------:R-:W-:-:S04]  /*12a0*/  @!P0 FMUL R0, R0, 8388608 ;  /* 0x4b00000000008820 */ /* 0x000fc80000400000 */
[----:B------:R-:W-:-:S05]  /*12b0*/  VIADD R17, R0, 0xc0d55555 ;  /* 0xc0d5555500117836 */ /* 0x000fca0000000000 */
[----:B------:R-:W-:-:S05]  /*12c0*/  LOP3.LUT R17, R17, 0xff800000, RZ, 0xc0, !PT ;  /* 0xff80000011117812 */ /* 0x000fca00078ec0ff */
[----:B------:R-:W-:Y:S01]  /*12d0*/  IMAD.IADD R15, R0, 0x1, -R17 ;  /* 0x00000001000f7824 */ /* 0x000fe200078e0a11 */
[----:B------:R-:W-:-:S03]  /*12e0*/  I2FP.F32.S32 R17, R17 ;  /* 0x0000001100117245 */ /* 0x000fc60000201400 */
[----:B------:R-:W-:-:S04]  /*12f0*/  FADD R15, R15, -1 ;  /* 0xbf8000000f0f7421 */ /* 0x000fc80000000000 */
[----:B------:R-:W-:-:S04]  /*1300*/  FFMA R20, R15, -R20, 0.14084610342979431152 ;  /* 0x3e1039f60f147423 */ /* 0x000fc80000000814 */
[----:B------:R-:W-:-:S04]  /*1310*/  FFMA R20, R15, R20, -0.12148627638816833496 ;  /* 0xbdf8cdcc0f147423 */ /* 0x000fc80000000014 */
[----:B------:R-:W-:-:S04]  /*1320*/  FFMA R20, R15, R20, 0.13980610668659210205 ;  /* 0x3e0f29550f147423 */ /* 0x000fc80000000014 */
[----:B------:R-:W-:-:S04]  /*1330*/  FFMA R20, R15, R20, -0.16684235632419586182 ;  /* 0xbe2ad8b90f147423 */ /* 0x000fc80000000014 */
[----:B------:R-:W-:-:S04]  /*1340*/  FFMA R20, R15, R20, 0.20012299716472625732 ;  /* 0x3e4ced0b0f147423 */ /* 0x000fc80000000014 */
[----:B------:R-:W-:-:S04]  /*1350*/  FFMA R20, R15, R20, -0.24999669194221496582 ;  /* 0xbe7fff220f147423 */ /* 0x000fc80000000014 */
[----:B------:R-:W-:-:S04]  /*1360*/  FFMA R20, R15, R20, 0.33333182334899902344 ;  /* 0x3eaaaa780f147423 */ /* 0x000fc80000000014 */
[C---:B------:R-:W-:Y:S01]  /*1370*/  FFMA R22, R15.reuse, R20, -0.5 ;  /* 0xbf0000000f167423 */ /* 0x040fe20000000014 */
[----:B------:R-:W-:Y:S02]  /*1380*/  FSEL R20, RZ, -23, P0 ;  /* 0xc1b80000ff147808 */ /* 0x000fe40000000000 */
[----:B------:R-:W-:Y:S01]  /*1390*/  ISETP.GT.U32.AND P0, PT, R0, 0x7f7fffff, PT ;  /* 0x7f7fffff0000780c */ /* 0x000fe20003f04070 */
[----:B------:R-:W-:Y:S02]  /*13a0*/  FMUL R22, R15, R22 ;  /* 0x000000160f167220 */ /* 0x000fe40000400000 */
[----:B------:R-:W-:Y:S02]  /*13b0*/  FFMA R17, R17, 1.1920928955078125e-07, R20 ;  /* 0x3400000011117823 */ /* 0x000fe40000000014 */
[----:B------:R-:W-:Y:S01]  /*13c0*/  FFMA R22, R15, R22, R15 ;  /* 0x000000160f167223 */ /* 0x000fe2000000000f */
[----:B------:R-:W-:-:S03]  /*13d0*/  IMAD.SHL.U32 R15, R19, 0x2, RZ ;  /* 0x00000002130f7824 */ /* 0x000fc600078e00ff */
[----:B------:R-:W-:Y:S02]  /*13e0*/  FFMA R17, R17, 0.69314718246459960938, R22 ;  /* 0x3f31721811117823 */ /* 0x000fe40000000016 */
[----:B------:R-:W-:Y:S01]  /*13f0*/  LOP3.LUT R19, R19, R15, R12, 0x96, !PT ;  /* 0x0000000f13137212 */ /* 0x000fe200078e960c */
[----:B------:R-:W-:Y:S02]  /*1400*/  VIADD R12, R14, 0xb0f8a ;  /* 0x000b0f8a0e0c7836 */ /* 0x000fe40000000000 */
[C---:B------:R-:W-:Y:S01]  /*1410*/  @P0 FFMA R17, R0.reuse, R21, +INF ;  /* 0x7f80000000110423 */ /* 0x040fe20000000015 */
[----:B------:R-:W-:Y:S01]  /*1420*/  FSETP.NEU.AND P0, PT, R0, RZ, PT ;  /* 0x000000ff0000720b */ /* 0x000fe20003f0d000 */
[----:B------:R-:W-:Y:S01]  /*1430*/  IMAD.MOV.U32 R15, RZ, RZ, 0x30c90fdb ;  /* 0x30c90fdbff0f7424 */ /* 0x000fe200078e00ff */
[----:B------:R-:W-:Y:S01]  /*1440*/  LOP3.LUT R19, R19, R18, RZ, 0x3c, !PT ;  /* 0x0000001213137212 */ /* 0x000fe200078e3cff */
[----:B------:R-:W-:Y:S01]  /*1450*/  FMUL R17, R17, -2 ;  /* 0xc000000011117820 */ /* 0x000fe20000400000 */
[----:B------:R1:W-:Y:S03]  /*1460*/  STG.E.64 desc[UR6][R2.64], R12 ;  /* 0x0000000c02007986 */ /* 0x0003e6000c101b06 */
[----:B------:R-:W-:Y:S01]  /*1470*/  IMAD.IADD R0, R19, 0x1, R12 ;  /* 0x0000000113007824 */ /* 0x000fe200078e020c */
[----:B------:R-:W-:Y:S01]  /*1480*/  FSEL R17, R17, +INF , P0 ;  /* 0x7f80000011117808 */ /* 0x000fe20000000000 */
[----:B------:R1:W-:Y:S03]  /*1490*/  STG.E.64 desc[UR6][R2.64+0x10], R18 ;  /* 0x0000101202007986 */ /* 0x0003e6000c101b06 */
[----:B------:R1:W2:Y:S01]  /*14a0*/  MUFU.RSQ R20, R17 ;  /* 0x0000001100147308 */ /* 0x0002a20000001400 */
[----:B------:R-:W-:Y:S01]  /*14b0*/  VIADD R14, R17, 0xf3000000 ;  /* 0xf3000000110e7836 */ /* 0x000fe20000000000 */
[----:B------:R-:W-:-:S04]  /*14c0*/  I2FP.F32.U32 R0, R0 ;  /* 0x0000000000007245 */ /* 0x000fc80000201000 */
[----:B------:R-:W-:Y:S01]  /*14d0*/  ISETP.GT.U32.AND P0, PT, R14, 0x727fffff, PT ;  /* 0x727fffff0e00780c */ /* 0x000fe20003f04070 */
[----:B------:R-:W-:-:S12]  /*14e0*/  FFMA R14, R0, R15, 7.314590599882819788e-10 ;  /* 0x30490fdb000e7423 */ /* 0x000fd8000000000f */
[----:B-12---:R-:W-:Y:S05]  /*14f0*/  @!P0 BRA `(.L_x_14) ;  /* 0x0000000000108947 */ /* 0x006fea0003800000 */
[----:B------:R-:W-:Y:S01]  /*1500*/  IMAD.MOV.U32 R0, RZ, RZ, R17 ;  /* 0x000000ffff007224 */ /* 0x000fe200078e0011 */
[----:B------:R-:W-:-:S07]  /*1510*/  MOV R17, 0x1530 ;  /* 0x0000153000117802 */ /* 0x000fce0000000f00 */
[----:B0-----:R-:W-:Y:S05]  /*1520*/  CALL.REL.NOINC `($__internal_0_$__cuda_sm20_sqrt_rn_f32_slowpath) ;  /* 0x0000000000947944 */ /* 0x001fea0003c00000 */
[----:B------:R-:W-:Y:S05]  /*1530*/  BRA `(.L_x_15) ;  /* 0x0000000000107947 */ /* 0x000fea0003800000 */
.L_x_14:
[----:B------:R-:W-:Y:S01]  /*1540*/  FMUL.FTZ R0, R17, R20 ;  /* 0x0000001411007220 */ /* 0x000fe20000410000 */
[----:B------:R-:W-:-:S03]  /*1550*/  FMUL.FTZ R20, R20, 0.5 ;  /* 0x3f00000014147820 */ /* 0x000fc60000410000 */
[----:B------:R-:W-:-:S04]  /*1560*/  FFMA R17, -R0, R0, R17 ;  /* 0x0000000000117223 */ /* 0x000fc80000000111 */
[----:B------:R-:W-:-:S07]  /*1570*/  FFMA R0, R17, R20, R0 ;  /* 0x0000001411007223 */ /* 0x000fce0000000000 */
.L_x_15:
[----:B------:R-:W-:Y:S05]  /*1580*/  BSYNC.RECONVERGENT B1 ;  /* 0x0000000000017941 */ /* 0x000fea0003800200 */
.L_x_13:
[----:B------:R-:W-:Y:S01]  /*1590*/  FMUL.RZ R14, R14, 0.15915493667125701904 ;  /* 0x3e22f9830e0e7820 */ /* 0x000fe2000040c000 */
[----:B------:R-:W-:-:S03]  /*15a0*/  IMAD.MOV.U32 R15, RZ, RZ, 0x1 ;  /* 0x00000001ff0f7424 */ /* 0x000fc600078e00ff */
[----:B------:R-:W1:Y:S02]  /*15b0*/  MUFU.COS R9, R14 ;  /* 0x0000000e00097308 */ /* 0x000e640000000000 */
[----:B------:R2:W-:Y:S01]  /*15c0*/  STG.E desc[UR6][R2.64+0x18], R15 ;  /* 0x0000180f02007986 */ /* 0x0005e2000c101906 */
[----:B-1----:R-:W-:-:S05]  /*15d0*/  FMUL R13, R9, R0 ;  /* 0x00000000090d7220 */ /* 0x002fca0000400000 */
[----:B------:R-:W1:Y:S01]  /*15e0*/  MUFU.SIN R9, R14 ;  /* 0x0000000e00097308 */ /* 0x000e620000000400 */
[----:B------:R2:W-:Y:S01]  /*15f0*/  STG.E desc[UR6][R2.64+0x20], R13 ;  /* 0x0000200d02007986 */ /* 0x0005e2000c101906 */
[----:B-1----:R-:W-:Y:S01]  /*1600*/  FMUL R0, R9, R0 ;  /* 0x0000000009007220 */ /* 0x002fe20000400000 */
[----:B--2---:R-:W-:Y:S06]  /*1610*/  BRA `(.L_x_16) ;  /* 0x0000000000087947 */ /* 0x004fec0003800000 */
.L_x_12:
[----:B------:R1:W5:Y:S04]  /*1620*/  LDG.E R0, desc[UR6][R2.64+0x20] ;  /* 0x0000200602007981 */ /* 0x000368000c1e1900 */
[----:B------:R1:W-:Y:S02]  /*1630*/  STG.E desc[UR6][R2.64+0x18], RZ ;  /* 0x000018ff02007986 */ /* 0x0003e4000c101906 */
.L_x_16:
[----:B------:R-:W-:Y:S05]  /*1640*/  BSYNC.RECONVERGENT B0 ;  /* 0x0000000000007941 */ /* 0x000fea0003800200 */
.L_x_11:
[----:B------:R-:W-:Y:S02]  /*1650*/  IMAD.MOV.U32 R9, RZ, RZ, 0x3bbb989d ;  /* 0x3bbb989dff097424 */ /* 0x000fe400078e00ff */
[----:B-----5:R-:W-:Y:S01]  /*1660*/  FFMA R0, R11, R0, R16 ;  /* 0x000000000b007223 */ /* 0x020fe20000000010 */
[----:B------:R-:W-:-:S03]  /*1670*/  IMAD.MOV.U32 R13, RZ, RZ, 0x437c0000 ;  /* 0x437c0000ff0d7424 */ /* 0x000fc600078e00ff */
[----:B------:R-:W-:-:S04]  /*1680*/  FFMA.SAT R8, R0, R9, 0.5 ;  /* 0x3f00000000087423 */ /* 0x000fc80000002009 */
[----:B------:R-:W-:-:S04]  /*1690*/  FFMA.RM R8, R8, R13, 12582913 ;  /* 0x4b40000108087423 */ /* 0x000fc8000000400d */
[C---:B------:R-:W-:Y:S01]  /*16a0*/  FADD R9, R8.reuse, -12583039 ;  /* 0xcb40007f08097421 */ /* 0x040fe20000000000 */
[----:B------:R-:W-:-:S03]  /*16b0*/  IMAD.SHL.U32 R8, R8, 0x800000, RZ ;  /* 0x0080000008087824 */ /* 0x000fc600078e00ff */
[----:B------:R-:W-:-:S04]  /*16c0*/  FFMA R9, R0, 1.4426950216293334961, -R9 ;  /* 0x3fb8aa3b00097823 */ /* 0x000fc80000000809 */
[----:B------:R-:W-:-:S04]  /*16d0*/  FFMA R0, R0, 1.925963033500011079e-08, R9 ;  /* 0x32a5706000007823 */ /* 0x000fc80000000009 */
[----:B------:R-:W2:Y:S02]  /*16e0*/  MUFU.EX2 R9, R0 ;  /* 0x0000000000097308 */ /* 0x000ea40000000800 */
[----:B--2---:R-:W-:-:S04]  /*16f0*/  FMUL R8, R8, R9 ;  /* 0x0000000908087220 */ /* 0x004fc80000400000 */
[----:B0-----:R-:W-:Y:S01]  /*1700*/  FFMA R12, R8, R6, -R7 ;  /* 0x00000006080c7223 */ /* 0x001fe20000000807 */
[----:B------:R-:W-:-:S04]  /*1710*/  IMAD.WIDE R8, R10, 0x4, R4 ;  /* 0x000000040a087825 */ /* 0x000fc800078e0204 */
[----:B------:R-:W-:Y:S01]  /*1720*/  FMNMX R13, RZ, R12, !PT ;  /* 0x0000000cff0d7209 */ /* 0x000fe20007800000 */
[----:B------:R-:W-:-:S04]  /*1730*/  VIADD R10, R10, UR4 ;  /* 0x000000040a0a7c36 */ /* 0x000fc80008000000 */
[----:B------:R2:W-:Y:S01]  /*1740*/  STG.E desc[UR6][R8.64], R13 ;  /* 0x0000000d08007986 */ /* 0x0005e2000c101906 */
[----:B------:R-:W-:-:S13]  /*1750*/  ISETP.GE.AND P0, PT, R10, 0xf4240, PT ;  /* 0x000f42400a00780c */ /* 0x000fda0003f06270 */
[----:B--2---:R-:W-:Y:S05]  /*1760*/  @!P0 BRA `(.L_x_17) ;  /* 0xfffffff800688947 */ /* 0x004fea000383ffff */
[----:B------:R-:W-:Y:S05]  /*1770*/  EXIT ;  /* 0x000000000000794d */ /* 0x000fea0003800000 */
        .weak           $__internal_0_$__cuda_sm20_sqrt_rn_f32_slowpath
        .type           $__internal_0_$__cuda_sm20_sqrt_rn_f32_slowpath,@function
        .size           $__internal_0_$__cuda_sm20_sqrt_rn_f32_slowpath,(.L_x_20 - $__internal_0_$__cuda_sm20_sqrt_rn_f32_slowpath)
$__internal_0_$__cuda_sm20_sqrt_rn_f32_slowpath:
[----:B------:R-:W-:-:S13]  /*1780*/  LOP3.LUT P0, RZ, R0, 0x7fffffff, RZ, 0xc0, !PT ;  /* 0x7fffffff00ff7812 */ /* 0x000fda000780c0ff */
[----:B------:R-:W-:Y:S01]  /*1790*/  @!P0 IMAD.MOV.U32 R8, RZ, RZ, R0 ;  /* 0x000000ffff088224 */ /* 0x000fe200078e0000 */
[----:B------:R-:W-:Y:S06]  /*17a0*/  @!P0 BRA `(.L_x_18) ;  /* 0x0000000000408947 */ /* 0x000fec0003800000 */
[----:B------:R-:W-:-:S13]  /*17b0*/  FSETP.GEU.FTZ.AND P0, PT, R0, RZ, PT ;  /* 0x000000ff0000720b */ /* 0x000fda0003f1e000 */
[----:B------:R-:W-:Y:S01]  /*17c0*/  @!P0 IMAD.MOV.U32 R8, RZ, RZ, 0x7fffffff ;  /* 0x7fffffffff088424 */ /* 0x000fe200078e00ff */
[----:B------:R-:W-:Y:S06]  /*17d0*/  @!P0 BRA `(.L_x_18) ;  /* 0x0000000000348947 */ /* 0x000fec0003800000 */
[----:B------:R-:W-:-:S13]  /*17e0*/  FSETP.GTU.FTZ.AND P0, PT, |R0|, +INF , PT ;  /* 0x7f8000000000780b */ /* 0x000fda0003f1c200 */
[----:B------:R-:W-:Y:S01]  /*17f0*/  @P0 FADD.FTZ R8, R0, 1 ;  /* 0x3f80000000080421 */ /* 0x000fe20000010000 */
[----:B------:R-:W-:Y:S06]  /*1800*/  @P0 BRA `(.L_x_18) ;  /* 0x0000000000280947 */ /* 0x000fec0003800000 */
[----:B------:R-:W-:-:S13]  /*1810*/  FSETP.NEU.FTZ.AND P0, PT, |R0|, +INF , PT ;  /* 0x7f8000000000780b */ /* 0x000fda0003f1d200 */
[----:B------:R-:W-:-:S04]  /*1820*/  @P0 FFMA R9, R0, 1.84467440737095516160e+19, RZ ;  /* 0x5f80000000090823 */ /* 0x000fc800000000ff */
[----:B------:R-:W0:Y:S02]  /*1830*/  @P0 MUFU.RSQ R8, R9 ;  /* 0x0000000900080308 */ /* 0x000e240000001400 */
[----:B0-----:R-:W-:Y:S01]  /*1840*/  @P0 FMUL.FTZ R12, R9, R8 ;  /* 0x00000008090c0220 */ /* 0x001fe20000410000 */
[----:B------:R-:W-:Y:S01]  /*1850*/  @P0 FMUL.FTZ R15, R8, 0.5 ;  /* 0x3f000000080f0820 */ /* 0x000fe20000410000 */
[----:B------:R-:W-:Y:S02]  /*1860*/  @!P0 IMAD.MOV.U32 R8, RZ, RZ, R0 ;  /* 0x000000ffff088224 */ /* 0x000fe400078e0000 */
[----:B------:R-:W-:-:S04]  /*1870*/  @P0 FADD.FTZ R13, -R12, -RZ ;  /* 0x800000ff0c0d0221 */ /* 0x000fc80000010100 */
[----:B------:R-:W-:-:S04]  /*1880*/  @P0 FFMA R13, R12, R13, R9 ;  /* 0x0000000d0c0d0223 */ /* 0x000fc80000000009 */
[----:B------:R-:W-:-:S04]  /*1890*/  @P0 FFMA R13, R13, R15, R12 ;  /* 0x0000000f0d0d0223 */ /* 0x000fc8000000000c */
[----:B------:R-:W-:-:S07]  /*18a0*/  @P0 FMUL.FTZ R8, R13, 2.3283064365386962891e-10 ;  /* 0x2f8000000d080820 */ /* 0x000fce0000410000 */
.L_x_18:
[----:B------:R-:W-:Y:S02]  /*18b0*/  IMAD.MOV.U32 R0, RZ, RZ, R8 ;  /* 0x000000ffff007224 */ /* 0x000fe400078e0008 */
[----:B------:R-:W-:Y:S02]  /*18c0*/  IMAD.MOV.U32 R8, RZ, RZ, R17 ;  /* 0x000000ffff087224 */ /* 0x000fe400078e0011 */
[----:B------:R-:W-:-:S04]  /*18d0*/  IMAD.MOV.U32 R9, RZ, RZ, 0x0 ;  /* 0x00000000ff097424 */ /* 0x000fc800078e00ff */
[----:B------:R-:W-:Y:S05]  /*18e0*/  RET.REL.NODEC R8 `(_Z18monte_carlo_kernelPfP17curandStateXORWOW) ;  /* 0xffffffe408c47950 */ /* 0x000fea0003c3ffff */
.L_x_19:
[----:B------:R-:W-:-:S00]  /*18f0*/  BRA `(.L_x_19) ;  /* 0xfffffffc00fc7947 */ /* 0x000fc0000383ffff */
[----:B------:R-:W-:-:S00]  /*1900*/  NOP ;  /* 0x0000000000007918 */ /* 0x000fc00000000000 */
[----:B------:R-:W-:-:S00]  /*1910*/  NOP ;  /* 0x0000000000007918 */ /* 0x000fc00000000000 */
[----:B------:R-:W-:-:S00]  /*1920*/  NOP ;  /* 0x0000000000007918 */ /* 0x000fc00000000000 */
[----:B------:R-:W-:-:S00]  /*1930*/  NOP ;  /* 0x0000000000007918 */ /* 0x000fc00000000000 */
[----:B------:R-:W-:-:S00]  /*1940*/  NOP ;  /* 0x0000000000007918 */ /* 0x000fc00000000000 */
[----:B------:R-:W-:-:S00]  /*1950*/  NOP ;  /* 0x0000000000007918 */ /* 0x000fc00000000000 */
[----:B------:R-:W-:-:S00]  /*1960*/  NOP ;  /* 0x0000000000007918 */ /* 0x000fc00000000000 */
[----:B------:R-:W-:-:S00]  /*1970*/  NOP ;  /* 0x0000000000007918 */ /* 0x000fc00000000000 */
.L_x_20:


//--------------------- .nv.global.init           --------------------------
	.section	.nv.global.init,"aw",@progbits
	.align	4
.nv.global.init:
	.type		mrg32k3aM1SubSeq,@object
	.size		mrg32k3aM1SubSeq,(mrg32k3aM2SubSeq - mrg32k3aM1SubSeq)
mrg32k3aM1SubSeq:
        /*0000*/ 	.byte	0x0b, 0xcc, 0xee, 0x04, 0x73, 0x29, 0x8b, 0x6f, 0xf6, 0x53, 0x03, 0xf6, 0x23, 0xf6, 0xea, 0xda
        /* <DEDUP_REMOVED lines=125> */
	.type		mrg32k3aM2SubSeq,@object
	.size		mrg32k3aM2SubSeq,(mrg32k3aM1 - mrg32k3aM2SubSeq)
mrg32k3aM2SubSeq:
        /* <DEDUP_REMOVED lines=126> */
	.type		mrg32k3aM1,@object
	.size		mrg32k3aM1,(mrg32k3aM1Seq - mrg32k3aM1)
mrg32k3aM1:
        /* <DEDUP_REMOVED lines=144> */
	.type		mrg32k3aM1Seq,@object
	.size		mrg32k3aM1Seq,(mrg32k3aM2 - mrg32k3aM1Seq)
mrg32k3aM1Seq:
        /* <DEDUP_REMOVED lines=144> */
	.type		mrg32k3aM2,@object
	.size		mrg32k3aM2,(mrg32k3aM2Seq - mrg32k3aM2)
mrg32k3aM2:
        /* <DEDUP_REMOVED lines=144> */
	.type		mrg32k3aM2Seq,@object
	.size		mrg32k3aM2Seq,(precalc_xorwow_matrix - mrg32k3aM2Seq)
mrg32k3aM2Seq:
        /* <DEDUP_REMOVED lines=144> */
	.type		precalc_xorwow_matrix,@object
	.size		precalc_xorwow_matrix,(precalc_xorwow_offset_matrix - precalc_xorwow_matrix)
precalc_xorwow_matrix:
        /* <DEDUP_REMOVED lines=6400> */
	.type		precalc_xorwow_offset_matrix,@object
	.size		precalc_xorwow_offset_matrix,(.L_1 - precalc_xorwow_offset_matrix)
precalc_xorwow_offset_matrix:
        /* <DEDUP_REMOVED lines=6400> */
.L_1:


//--------------------- .nv.shared.reserved.0     --------------------------
	.section	.nv.shared.reserved.0,"aw",@nobits
	.weak		__nv_reservedSMEM_offset_0_alias
	.size		__nv_reservedSMEM_offset_0_alias, 0, 64
	.other		__nv_reservedSMEM_offset_0_alias,@"STO_CUDA_RESERVED_SHARED STV_DEFAULT"
__nv_reservedSMEM_offset_0_alias:
	.zero		0
	.zero		64


//--------------------- .nv.constant0._Z18monte_carlo_kernelPfP17curandStateXORWOW --------------------------
	.section	.nv.constant0._Z18monte_carlo_kernelPfP17curandStateXORWOW,"a",@progbits
	.sectionflags	@""
	.align	4
.nv.constant0._Z18monte_carlo_kernelPfP17curandStateXORWOW:
	.zero		912


//--------------------- SYMBOLS --------------------------

	.type		.nv.reservedSmem.offset0,@object
	.size		.nv.reservedSmem.offset0,0x4
